# CuTe-DSL kernel — source=cudnn_frontend_dsl family=gemm_swiglu_bs
# config = {"ab_dtype": "Float4E2M1FN", "sf_vec": 16, "vector_f32": false, "mma_mn": [256, 128], "cluster_mn": [2, 1]}


// ===== COMPILED SASS (sm_100a) =====

	.target	sm_100a

	.elftype	@"ET_EXEC"


//--------------------- .note.nv.tkinfo           --------------------------
	.section	.note.nv.tkinfo,"",@"SHT_NOTE"
	.sectionflags	@"SHF_NOTE_NV_TKINFO"
	.tkinfo
        /*0018*/ 	.word	0x00000081
        /*0030*/ 	.string	""
        /*0030*/ 	.string	"ptxas"
        /*0030*/ 	.string	"Cuda compilation tools, release 12.9, V12.9.83"
        /*0030*/ 	.string	"Build system must define TOOLS_VERSION_EXTENDED"
        /*0030*/ 	.string	"-O 3 -arch sm_100a "



//--------------------- .note.nv.cuver            --------------------------
	.section	.note.nv.cuver,"",@"SHT_NOTE"
	.sectionflags	@"SHF_NOTE_NV_CUVER"
        /*0018*/ 	.short	0x0001
        /*001a*/ 	.short	0x0064
        /*001c*/ 	.short	0x0001
        /*001e*/ 	.short	0x0000
        /*0020*/ 	.short	0x0001
        /*0022*/ 	.short	0x0000


//--------------------- .nv.info                  --------------------------
	.section	.nv.info,"",@"SHT_CUDA_INFO"
	.align	4


	//----- nvinfo : EIATTR_REGCOUNT
	.align		4
        /*0000*/ 	.byte	0x04, 0x2f
        /*0002*/ 	.short	(.L_6 - .L_5)
	.align		4
.L_5:
        /*0004*/ 	.word	index@(kernel_cutlass_kernel_cudnngemm_swigludense_blockscaled_gemm_persistent_swiglu_interleaved_quantSm100BlockScaledPersistentDenseGemmKernel_object_at__TiledMMA_ThrLayoutVMNK21111000_Permuta_0)
        /*0008*/ 	.word	0x00000060


	//----- nvinfo : EIATTR_FRAME_SIZE
	.align		4
.L_6:
        /*000c*/ 	.byte	0x04, 0x11
        /*000e*/ 	.short	(.L_8 - .L_7)
	.align		4
.L_7:
        /*0010*/ 	.word	index@($__internal_2_$__cuda_sm10x_tcgen05_guardrail_trap_unallocated_columns_being_dealloced)
        /*0014*/ 	.word	0x00000000


	//----- nvinfo : EIATTR_FRAME_SIZE
	.align		4
.L_8:
        /*0018*/ 	.byte	0x04, 0x11
        /*001a*/ 	.short	(.L_10 - .L_9)
	.align		4
.L_9:
        /*001c*/ 	.word	index@($__internal_1_$__cuda_sm10x_tcgen05_guardrail_trap_phase_invalid_during_alloc)
        /*0020*/ 	.word	0x00000000


	//----- nvinfo : EIATTR_FRAME_SIZE
	.align		4
.L_10:
        /*0024*/ 	.byte	0x04, 0x11
        /*0026*/ 	.short	(.L_12 - .L_11)
	.align		4
.L_11:
        /*0028*/ 	.word	index@($__internal_0_$__cuda_sm10x_tcgen05_guardrail_trap_col_being_dealloced_not_returned_by_alloc)
        /*002c*/ 	.word	0x00000000


	//----- nvinfo : EIATTR_FRAME_SIZE
	.align		4
.L_12:
        /*0030*/ 	.byte	0x04, 0x11
        /*0032*/ 	.short	(.L_14 - .L_13)
	.align		4
.L_13:
        /*0034*/ 	.word	index@(kernel_cutlass_kernel_cudnngemm_swigludense_blockscaled_gemm_persistent_swiglu_interleaved_quantSm100BlockScaledPersistentDenseGemmKernel_object_at__TiledMMA_ThrLayoutVMNK21111000_Permuta_0)
        /*0038*/ 	.word	0x00000000


	//----- nvinfo : EIATTR_MIN_STACK_SIZE
	.align		4
.L_14:
        /*003c*/ 	.byte	0x04, 0x12
        /*003e*/ 	.short	(.L_16 - .L_15)
	.align		4
.L_15:
        /*0040*/ 	.word	index@(kernel_cutlass_kernel_cudnngemm_swigludense_blockscaled_gemm_persistent_swiglu_interleaved_quantSm100BlockScaledPersistentDenseGemmKernel_object_at__TiledMMA_ThrLayoutVMNK21111000_Permuta_0)
        /*0044*/ 	.word	0x00000000
.L_16:


//--------------------- .nv.info.kernel_cutlass_kernel_cudnngemm_swigludense_blockscaled_gemm_persistent_swiglu_interleaved_quantSm100BlockScaledPersistentDenseGemmKernel_object_at__TiledMMA_ThrLayoutVMNK21111000_Permuta_0 --------------------------
	.section	.nv.info.kernel_cutlass_kernel_cudnngemm_swigludense_blockscaled_gemm_persistent_swiglu_interleaved_quantSm100BlockScaledPersistentDenseGemmKernel_object_at__TiledMMA_ThrLayoutVMNK21111000_Permuta_0,"",@"SHT_CUDA_INFO"
	.sectionflags	@""
	.align	4


	//----- nvinfo : EIATTR_CUDA_API_VERSION
	.align		4
        /*0000*/ 	.byte	0x04, 0x37
        /*0002*/ 	.short	(.L_18 - .L_17)
.L_17:
        /*0004*/ 	.word	0x00000081


	//----- nvinfo : EIATTR_KPARAM_INFO
	.align		4
.L_18:
        /*0008*/ 	.byte	0x04, 0x17
        /*000a*/ 	.short	(.L_20 - .L_19)
.L_19:
        /*000c*/ 	.word	0x00000000
        /*0010*/ 	.short	0x000b
        /*0012*/ 	.short	0x0364
        /*0014*/ 	.byte	0x00, 0xf0, 0x11, 0x00


	//----- nvinfo : EIATTR_KPARAM_INFO
	.align		4
.L_20:
        /*0018*/ 	.byte	0x04, 0x17
        /*001a*/ 	.short	(.L_22 - .L_21)
.L_21:
        /*001c*/ 	.word	0x00000000
        /*0020*/ 	.short	0x000a
        /*0022*/ 	.short	0x0358
        /*0024*/ 	.byte	0x00, 0xf0, 0x31, 0x00


	//----- nvinfo : EIATTR_KPARAM_INFO
	.align		4
.L_22:
        /*0028*/ 	.byte	0x04, 0x17
        /*002a*/ 	.short	(.L_24 - .L_23)
.L_23:
        /*002c*/ 	.word	0x00000000
        /*0030*/ 	.short	0x0009
        /*0032*/ 	.short	0x034c
        /*0034*/ 	.byte	0x00, 0xf0, 0x31, 0x00


	//----- nvinfo : EIATTR_KPARAM_INFO
	.align		4
.L_24:
        /*0038*/ 	.byte	0x04, 0x17
        /*003a*/ 	.short	(.L_26 - .L_25)
.L_25:
        /*003c*/ 	.word	0x00000000
        /*0040*/ 	.short	0x0008
        /*0042*/ 	.short	0x0340
        /*0044*/ 	.byte	0x00, 0xf0, 0x31, 0x00


	//----- nvinfo : EIATTR_KPARAM_INFO
	.align		4
.L_26:
        /*0048*/ 	.byte	0x04, 0x17
        /*004a*/ 	.short	(.L_28 - .L_27)
.L_27:
        /*004c*/ 	.word	0x00000000
        /*0050*/ 	.short	0x0007
        /*0052*/ 	.short	0x02c0
        /*0054*/ 	.byte	0x00, 0xf0, 0x01, 0x02


	//----- nvinfo : EIATTR_KPARAM_INFO
	.align		4
.L_28:
        /*0058*/ 	.byte	0x04, 0x17
        /*005a*/ 	.short	(.L_30 - .L_29)
.L_29:
        /*005c*/ 	.word	0x00000000
        /*0060*/ 	.short	0x0006
        /*0062*/ 	.short	0x0240
        /*0064*/ 	.byte	0x00, 0xf0, 0x01, 0x02


	//----- nvinfo : EIATTR_KPARAM_INFO
	.align		4
.L_30:
        /*0068*/ 	.byte	0x04, 0x17
        /*006a*/ 	.short	(.L_32 - .L_31)
.L_31:
        /*006c*/ 	.word	0x00000000
        /*0070*/ 	.short	0x0005
        /*0072*/ 	.short	0x01c0
        /*0074*/ 	.byte	0x00, 0xf0, 0x01, 0x02


	//----- nvinfo : EIATTR_KPARAM_INFO
	.align		4
.L_32:
        /*0078*/ 	.byte	0x04, 0x17
        /*007a*/ 	.short	(.L_34 - .L_33)
.L_33:
        /*007c*/ 	.word	0x00000000
        /*0080*/ 	.short	0x0004
        /*0082*/ 	.short	0x0140
        /*0084*/ 	.byte	0x00, 0xf0, 0x01, 0x02


	//----- nvinfo : EIATTR_KPARAM_INFO
	.align		4
.L_34:
        /*0088*/ 	.byte	0x04, 0x17
        /*008a*/ 	.short	(.L_36 - .L_35)
.L_35:
        /*008c*/ 	.word	0x00000000
        /*0090*/ 	.short	0x0003
        /*0092*/ 	.short	0x00c0
        /*0094*/ 	.byte	0x00, 0xf0, 0x01, 0x02


	//----- nvinfo : EIATTR_KPARAM_INFO
	.align		4
.L_36:
        /*0098*/ 	.byte	0x04, 0x17
        /*009a*/ 	.short	(.L_38 - .L_37)
.L_37:
        /*009c*/ 	.word	0x00000000
        /*00a0*/ 	.short	0x0002
        /*00a2*/ 	.short	0x0040
        /*00a4*/ 	.byte	0x00, 0xf0, 0x01, 0x02


	//----- nvinfo : EIATTR_KPARAM_INFO
	.align		4
.L_38:
        /*00a8*/ 	.byte	0x04, 0x17
        /*00aa*/ 	.short	(.L_40 - .L_39)
.L_39:
        /*00ac*/ 	.word	0x00000000
        /*00b0*/ 	.short	0x0001
        /*00b2*/ 	.short	0x000c
        /*00b4*/ 	.byte	0x00, 0xf0, 0x31, 0x00


	//----- nvinfo : EIATTR_KPARAM_INFO
	.align		4
.L_40:
        /*00b8*/ 	.byte	0x04, 0x17
        /*00ba*/ 	.short	(.L_42 - .L_41)
.L_41:
        /*00bc*/ 	.word	0x00000000
        /*00c0*/ 	.short	0x0000
        /*00c2*/ 	.short	0x0000
        /*00c4*/ 	.byte	0x00, 0xf0, 0x31, 0x00


	//----- nvinfo : EIATTR_AT_ENTRY_FRAGMENTS
	.align		4
.L_42:
        /*00c8*/ 	.byte	0x04, 0x4f
        /*00ca*/ 	.short	(.L_44 - .L_43)


	//   ....[0]....
.L_43:
        /*00cc*/ 	.word	0x00000004


	//   ....[1]....
        /*00d0*/ 	.word	0x00000005


	//----- nvinfo : EIATTR_RESERVED_SMEM_USED
	.align		4
.L_44:
        /*00d4*/ 	.byte	0x01, 0x41
	.zero		2


	//----- nvinfo : EIATTR_SPARSE_MMA_MASK
	.align		4
        /*00d8*/ 	.byte	0x03, 0x50
        /*00da*/ 	.short	0x0000


	//----- nvinfo : EIATTR_TCGEN05_2CTA_USED
	.align		4
        /*00dc*/ 	.byte	0x01, 0x52
	.zero		2


	//----- nvinfo : EIATTR_MAXREG_COUNT
	.align		4
        /*00e0*/ 	.byte	0x03, 0x1b
        /*00e2*/ 	.short	0x00ff


	//----- nvinfo : EIATTR_NUM_BARRIERS
	.align		4
        /*00e4*/ 	.byte	0x02, 0x4c
        /*00e6*/ 	.byte	0x03
	.zero		1


	//----- nvinfo : EIATTR_INT_WARP_WIDE_INSTR_OFFSETS
	.align		4
        /*00e8*/ 	.byte	0x04, 0x31
        /*00ea*/ 	.short	(.L_46 - .L_45)


	//   ....[0]....
.L_45:
        /*00ec*/ 	.word	0x00004cb0


	//   ....[1]....
        /*00f0*/ 	.word	0x00004ce0


	//----- nvinfo : EIATTR_COOP_GROUP_MASK_REGIDS
	.align		4
.L_46:
        /*00f4*/ 	.byte	0x04, 0x29
        /*00f6*/ 	.short	(.L_48 - .L_47)


	//   ....[0]....
.L_47:
        /*00f8*/ 	.word	0xffffffff


	//   ....[1]....
        /*00fc*/ 	.word	0xffffffff


	//   ....[2]....
        /*0100*/ 	.word	0xffffffff


	//   ....[3]....
        /*0104*/ 	.word	0xffffffff


	//   ....[4]....
        /*0108*/ 	.word	0xffffffff


	//----- nvinfo : EIATTR_COOP_GROUP_INSTR_OFFSETS
	.align		4
.L_48:
        /*010c*/ 	.byte	0x04, 0x28
        /*010e*/ 	.short	(.L_50 - .L_49)


	//   ....[0]....
.L_49:
        /*0110*/ 	.word	0x000005a0


	//   ....[1]....
        /*0114*/ 	.word	0x000021d0


	//   ....[2]....
        /*0118*/ 	.word	0x000027e0


	//   ....[3]....
        /*011c*/ 	.word	0x00004b30


	//   ....[4]....
        /*0120*/ 	.word	0x00004d90


	//----- nvinfo : EIATTR_VRC_CTA_INIT_COUNT
	.align		4
.L_50:
        /*0124*/ 	.byte	0x02, 0x4a
        /*0126*/ 	.byte	0x80
	.zero		1


	//----- nvinfo : EIATTR_MBARRIER_INSTR_OFFSETS
	.align		4
        /*0128*/ 	.byte	0x04, 0x39
        /*012a*/ 	.short	(.L_52 - .L_51)


	//   ....[0]....
.L_51:
        /*012c*/ 	.word	0x000003b0
        /*0130*/ 	.word	0x000000ff
        /*0134*/ 	.word	0x00000000
        /*0138*/ 	.short	0x0100
        /*013a*/ 	.byte	0x04
	.zero		1


	//   ....[1]....
        /*013c*/ 	.word	0x000003c0
        /*0140*/ 	.word	0x000000ff
        /*0144*/ 	.word	0x00000008
        /*0148*/ 	.short	0x0100
        /*014a*/ 	.byte	0x04
	.zero		1


	//   ....[2]....
        /*014c*/ 	.word	0x000003d0
        /*0150*/ 	.word	0x000000ff
        /*0154*/ 	.word	0x00000010
        /*0158*/ 	.short	0x0100
        /*015a*/ 	.byte	0x04
	.zero		1


	//   ....[3]....
        /*015c*/ 	.word	0x000003e0
        /*0160*/ 	.word	0x000000ff
        /*0164*/ 	.word	0x00000018
        /*0168*/ 	.short	0x0100
        /*016a*/ 	.byte	0x04
	.zero		1


	//   ....[4]....
        /*016c*/ 	.word	0x000003f0
        /*0170*/ 	.word	0x000000ff
        /*0174*/ 	.word	0x00000020
        /*0178*/ 	.short	0x0100
        /*017a*/ 	.byte	0x04
	.zero		1


	//   ....[5]....
        /*017c*/ 	.word	0x00000400
        /*0180*/ 	.word	0x000000ff
        /*0184*/ 	.word	0x00000028
        /*0188*/ 	.short	0x0100
        /*018a*/ 	.byte	0x04
	.zero		1


	//   ....[6]....
        /*018c*/ 	.word	0x00000410
        /*0190*/ 	.word	0x000000ff
        /*0194*/ 	.word	0x00000030
        /*0198*/ 	.short	0x0100
        /*019a*/ 	.byte	0x04
	.zero		1


	//   ....[7]....
        /*019c*/ 	.word	0x00000420
        /*01a0*/ 	.word	0x000000ff
        /*01a4*/ 	.word	0x00000038
        /*01a8*/ 	.short	0x0100
        /*01aa*/ 	.byte	0x04
	.zero		1


	//   ....[8]....
        /*01ac*/ 	.word	0x00000430
        /*01b0*/ 	.word	0x000000ff
        /*01b4*/ 	.word	0x00000040
        /*01b8*/ 	.short	0x0100
        /*01ba*/ 	.byte	0x04
	.zero		1


	//   ....[9]....
        /*01bc*/ 	.word	0x00000440
        /*01c0*/ 	.word	0x000000ff
        /*01c4*/ 	.word	0x00000048
        /*01c8*/ 	.short	0x0100
        /*01ca*/ 	.byte	0x04
	.zero		1


	//   ....[10]....
        /*01cc*/ 	.word	0x00000450
        /*01d0*/ 	.word	0x000000ff
        /*01d4*/ 	.word	0x00000050
        /*01d8*/ 	.short	0x0100
        /*01da*/ 	.byte	0x05
	.zero		1


	//   ....[11]....
        /*01dc*/ 	.word	0x00000460
        /*01e0*/ 	.word	0x000000ff
        /*01e4*/ 	.word	0x00000058
        /*01e8*/ 	.short	0x0100
        /*01ea*/ 	.byte	0x05
	.zero		1


	//   ....[12]....
        /*01ec*/ 	.word	0x00000470
        /*01f0*/ 	.word	0x000000ff
        /*01f4*/ 	.word	0x00000060
        /*01f8*/ 	.short	0x0100
        /*01fa*/ 	.byte	0x05
	.zero		1


	//   ....[13]....
        /*01fc*/ 	.word	0x00000480
        /*0200*/ 	.word	0x000000ff
        /*0204*/ 	.word	0x00000068
        /*0208*/ 	.short	0x0100
        /*020a*/ 	.byte	0x05
	.zero		1


	//   ....[14]....
        /*020c*/ 	.word	0x00000530
        /*0210*/ 	.word	0x000000ff
        /*0214*/ 	.word	0x00000070
        /*0218*/ 	.short	0x0100
        /*021a*/ 	.byte	0x06
	.zero		1


	//   ....[15]....
        /*021c*/ 	.word	0x000009d0
        /*0220*/ 	.word	0x000000ff
        /*0224*/ 	.word	0x00000028
        /*0228*/ 	.short	0x010a
        /*022a*/ 	.byte	0x05
	.zero		1


	//   ....[16]....
        /*022c*/ 	.word	0x00000ba0
        /*0230*/ 	.word	0x000000ff
        /*0234*/ 	.word	0x00000028
        /*0238*/ 	.short	0x010a
        /*023a*/ 	.byte	0x04
	.zero		1


	//   ....[17]....
        /*023c*/ 	.word	0x00000e50
        /*0240*/ 	.word	0x000000ff
        /*0244*/ 	.word	0x00000028
        /*0248*/ 	.short	0x010a
        /*024a*/ 	.byte	0x0e
	.zero		1


	//   ....[18]....
        /*024c*/ 	.word	0x000011c0
        /*0250*/ 	.word	0x000000ff
        /*0254*/ 	.word	0x00000028
        /*0258*/ 	.short	0x010a
        /*025a*/ 	.byte	0x04
	.zero		1


	//   ....[19]....
        /*025c*/ 	.word	0x000017f0
        /*0260*/ 	.word	0x000000ff
        /*0264*/ 	.word	0x00000000
        /*0268*/ 	.short	0x010a
        /*026a*/ 	.byte	0x05
	.zero		1


	//   ....[20]....
        /*026c*/ 	.word	0x00001800
        /*0270*/ 	.word	0x000000ff
        /*0274*/ 	.word	0x00000060
        /*0278*/ 	.short	0x010a
        /*027a*/ 	.byte	0x43
	.zero		1


	//   ....[21]....
        /*027c*/ 	.word	0x00001a60
        /*0280*/ 	.word	0x000000ff
        /*0284*/ 	.word	0x00000000
        /*0288*/ 	.short	0x010a
        /*028a*/ 	.byte	0x20
	.zero		1


	//   ....[22]....
        /*028c*/ 	.word	0x00001c80
        /*0290*/ 	.word	0x000000ff
        /*0294*/ 	.word	0x00000000
        /*0298*/ 	.short	0x010a
        /*029a*/ 	.byte	0x05
	.zero		1


	//   ....[23]....
        /*029c*/ 	.word	0x00001e60
        /*02a0*/ 	.word	0x00000000
        /*02a4*/ 	.word	0x00000060
        /*02a8*/ 	.short	0x010a
        /*02aa*/ 	.byte	0xff
	.zero		1


	//   ....[24]....
        /*02ac*/ 	.word	0x00001ea0
        /*02b0*/ 	.word	0x00000000
        /*02b4*/ 	.word	0x00000060
        /*02b8*/ 	.short	0x010a
        /*02ba*/ 	.byte	0xff
	.zero		1


	//   ....[25]....
        /*02bc*/ 	.word	0x00001f90
        /*02c0*/ 	.word	0x000000ff
        /*02c4*/ 	.word	0x00000070
        /*02c8*/ 	.short	0x0100
        /*02ca*/ 	.byte	0x06
	.zero		1


	//   ....[26]....
        /*02cc*/ 	.word	0x00002090
        /*02d0*/ 	.word	0x000000ff
        /*02d4*/ 	.word	0x00000070
        /*02d8*/ 	.short	0x0100
        /*02da*/ 	.byte	0x06
	.zero		1


	//   ....[27]....
        /*02dc*/ 	.word	0x00002180
        /*02e0*/ 	.word	0x000000ff
        /*02e4*/ 	.word	0x00000070
        /*02e8*/ 	.short	0x0100
        /*02ea*/ 	.byte	0x06
	.zero		1


	//   ....[28]....
        /*02ec*/ 	.word	0x00002450
        /*02f0*/ 	.word	0x00000003
        /*02f4*/ 	.word	0x00000000
        /*02f8*/ 	.short	0x010a
        /*02fa*/ 	.byte	0xff
	.zero		1


	//   ....[29]....
        /*02fc*/ 	.word	0x00002470
        /*0300*/ 	.word	0x00000003
        /*0304*/ 	.word	0x00000000
        /*0308*/ 	.short	0x010a
        /*030a*/ 	.byte	0xff
	.zero		1


	//   ....[30]....
        /*030c*/ 	.word	0x00002650
        /*0310*/ 	.word	0x00000003
        /*0314*/ 	.word	0x00000000
        /*0318*/ 	.short	0x010a
        /*031a*/ 	.byte	0xff
	.zero		1


	//   ....[31]....
        /*031c*/ 	.word	0x00002670
        /*0320*/ 	.word	0x00000003
        /*0324*/ 	.word	0x00000000
        /*0328*/ 	.short	0x010a
        /*032a*/ 	.byte	0xff
	.zero		1


	//   ....[32]....
        /*032c*/ 	.word	0x00002760
        /*0330*/ 	.word	0x00000003
        /*0334*/ 	.word	0x00000000
        /*0338*/ 	.short	0x0101
        /*033a*/ 	.byte	0xff
	.zero		1


	//   ....[33]....
        /*033c*/ 	.word	0x00002c40
        /*0340*/ 	.word	0x000000ff
        /*0344*/ 	.word	0x00000050
        /*0348*/ 	.short	0x010a
        /*034a*/ 	.byte	0x08
	.zero		1


	//   ....[34]....
        /*034c*/ 	.word	0x000048f0
        /*0350*/ 	.word	0x000000ff
        /*0354*/ 	.word	0x00000000
        /*0358*/ 	.short	0x0101
        /*035a*/ 	.byte	0x07
	.zero		1


	//   ....[35]....
        /*035c*/ 	.word	0x00004b00
        /*0360*/ 	.word	0x000000ff
        /*0364*/ 	.word	0x00000000
        /*0368*/ 	.short	0x0101
        /*036a*/ 	.byte	0x04
	.zero		1


	//   ....[36]....
        /*036c*/ 	.word	0x00004b10
        /*0370*/ 	.word	0x000000ff
        /*0374*/ 	.word	0x00000070
        /*0378*/ 	.short	0x010a
        /*037a*/ 	.byte	0x0b
	.zero		1


	//   ....[37]....
        /*037c*/ 	.word	0x00004e70
        /*0380*/ 	.word	0x000000ff
        /*0384*/ 	.word	0x00000070
        /*0388*/ 	.short	0x0100
        /*038a*/ 	.byte	0x06
	.zero		1


	//   ....[38]....
        /*038c*/ 	.word	0x00004ee0
        /*0390*/ 	.word	0x00000000
        /*0394*/ 	.word	0x00000028
        /*0398*/ 	.short	0x010a
        /*039a*/ 	.byte	0xff
	.zero		1


	//   ....[39]....
        /*039c*/ 	.word	0x00004f60
        /*03a0*/ 	.word	0x00000000
        /*03a4*/ 	.word	0x00000028
        /*03a8*/ 	.short	0x010a
        /*03aa*/ 	.byte	0xff
	.zero		1


	//   ....[40]....
        /*03ac*/ 	.word	0x00004fd0
        /*03b0*/ 	.word	0x00000000
        /*03b4*/ 	.word	0x00000060
        /*03b8*/ 	.short	0x010a
        /*03ba*/ 	.byte	0xff
	.zero		1


	//   ....[41]....
        /*03bc*/ 	.word	0x00005050
        /*03c0*/ 	.word	0x00000000
        /*03c4*/ 	.word	0x00000000
        /*03c8*/ 	.short	0x010a
        /*03ca*/ 	.byte	0xff
	.zero		1


	//   ....[42]....
        /*03cc*/ 	.word	0x000050b0
        /*03d0*/ 	.word	0x00000003
        /*03d4*/ 	.word	0x00000000
        /*03d8*/ 	.short	0x010a
        /*03da*/ 	.byte	0xff
	.zero		1


	//   ....[43]....
        /*03dc*/ 	.word	0x00005110
        /*03e0*/ 	.word	0x00000003
        /*03e4*/ 	.word	0x00000000
        /*03e8*/ 	.short	0x010a
        /*03ea*/ 	.byte	0xff
	.zero		1


	//   ....[44]....
        /*03ec*/ 	.word	0x00005180
        /*03f0*/ 	.word	0x00000000
        /*03f4*/ 	.word	0x00000050
        /*03f8*/ 	.short	0x010a
        /*03fa*/ 	.byte	0xff
	.zero		1


	//   ....[45]....
        /*03fc*/ 	.word	0x000051e0
        /*0400*/ 	.word	0x00000000
        /*0404*/ 	.word	0x00000070
        /*0408*/ 	.short	0x010a
        /*040a*/ 	.byte	0xff
	.zero		1


	//----- nvinfo : EIATTR_NUM_MBARRIERS
	.align		4
.L_52:
        /*040c*/ 	.byte	0x03, 0x38
        /*040e*/ 	.short	0x0013


	//----- nvinfo : EIATTR_EXIT_INSTR_OFFSETS
	.align		4
        /*0410*/ 	.byte	0x04, 0x1c
        /*0412*/ 	.short	(.L_54 - .L_53)


	//   ....[0]....
.L_53:
        /*0414*/ 	.word	0x00004ea0


	//----- nvinfo : EIATTR_REQNTID
	.align		4
.L_54:
        /*0418*/ 	.byte	0x04, 0x10
        /*041a*/ 	.short	(.L_56 - .L_55)
.L_55:
        /*041c*/ 	.word	0x000000c0
        /*0420*/ 	.word	0x00000001
        /*0424*/ 	.word	0x00000001


	//----- nvinfo : EIATTR_CRS_STACK_SIZE
	.align		4
.L_56:
        /*0428*/ 	.byte	0x04, 0x1e
        /*042a*/ 	.short	(.L_58 - .L_57)
.L_57:
        /*042c*/ 	.word	0x00000000


	//----- nvinfo : EIATTR_CBANK_PARAM_SIZE
	.align		4
.L_58:
        /*0430*/ 	.byte	0x03, 0x19
        /*0432*/ 	.short	0x0368


	//----- nvinfo : EIATTR_PARAM_CBANK
	.align		4
        /*0434*/ 	.byte	0x04, 0x0a
        /*0436*/ 	.short	(.L_60 - .L_59)
	.align		4
.L_59:
        /*0438*/ 	.word	index@(.nv.constant0.kernel_cutlass_kernel_cudnngemm_swigludense_blockscaled_gemm_persistent_swiglu_interleaved_quantSm100BlockScaledPersistentDenseGemmKernel_object_at__TiledMMA_ThrLayoutVMNK21111000_Permuta_0)
        /*043c*/ 	.short	0x0380
        /*043e*/ 	.short	0x0368


	//----- nvinfo : EIATTR_SW_WAR
	.align		4
.L_60:
        /*0440*/ 	.byte	0x04, 0x36
        /*0442*/ 	.short	(.L_62 - .L_61)
.L_61:
        /*0444*/ 	.word	0x00000008
.L_62:


//--------------------- .nv.compat                --------------------------
	.section	.nv.compat,"",@"SHT_CUDA_COMPAT_INFO"
	.align	4
        /*0000*/ 	.byte	0x02, 0x02, 0x02, 0x00, 0x02, 0x05, 0x05, 0x00, 0x02, 0x03, 0x01, 0x00, 0x02, 0x06, 0x01, 0x00


//--------------------- .nv.callgraph             --------------------------
	.section	.nv.callgraph,"",@"SHT_CUDA_CALLGRAPH"
	.align	4
	.sectionentsize	8
	.align		4
        /*0000*/ 	.word	0x00000000
	.align		4
        /*0004*/ 	.word	0xffffffff
	.align		4
        /*0008*/ 	.word	0x00000000
	.align		4
        /*000c*/ 	.word	0xfffffffe
	.align		4
        /*0010*/ 	.word	0x00000000
	.align		4
        /*0014*/ 	.word	0xfffffffd
	.align		4
        /*0018*/ 	.word	0x00000000
	.align		4
        /*001c*/ 	.word	0xfffffffc


//--------------------- .text.kernel_cutlass_kernel_cudnngemm_swigludense_blockscaled_gemm_persistent_swiglu_interleaved_quantSm100BlockScaledPersistentDenseGemmKernel_object_at__TiledMMA_ThrLayoutVMNK21111000_Permuta_0 --------------------------
	.section	.text.kernel_cutlass_kernel_cudnngemm_swigludense_blockscaled_gemm_persistent_swiglu_interleaved_quantSm100BlockScaledPersistentDenseGemmKernel_object_at__TiledMMA_ThrLayoutVMNK21111000_Permuta_0,"ax",@progbits
	.align	128
        .global         kernel_cutlass_kernel_cudnngemm_swigludense_blockscaled_gemm_persistent_swiglu_interleaved_quantSm100BlockScaledPersistentDenseGemmKernel_object_at__TiledMMA_ThrLayoutVMNK21111000_Permuta_0
        .type           kernel_cutlass_kernel_cudnngemm_swigludense_blockscaled_gemm_persistent_swiglu_interleaved_quantSm100BlockScaledPersistentDenseGemmKernel_object_at__TiledMMA_ThrLayoutVMNK21111000_Permuta_0,@function
        .size           kernel_cutlass_kernel_cudnngemm_swigludense_blockscaled_gemm_persistent_swiglu_interleaved_quantSm100BlockScaledPersistentDenseGemmKernel_object_at__TiledMMA_ThrLayoutVMNK21111000_Permuta_0,(.L_x_68 - kernel_cutlass_kernel_cudnngemm_swigludense_blockscaled_gemm_persistent_swiglu_interleaved_quantSm100BlockScaledPersistentDenseGemmKernel_object_at__TiledMMA_ThrLayoutVMNK21111000_Permuta_0)
        .other          kernel_cutlass_kernel_cudnngemm_swigludense_blockscaled_gemm_persistent_swiglu_interleaved_quantSm100BlockScaledPersistentDenseGemmKernel_object_at__TiledMMA_ThrLayoutVMNK21111000_Permuta_0,@"STO_CUDA_ENTRY STV_DEFAULT"
kernel_cutlass_kernel_cudnngemm_swigludense_blockscaled_gemm_persistent_swiglu_interleaved_quantSm100BlockScaledPersistentDenseGemmKernel_object_at__TiledMMA_ThrLayoutVMNK21111000_Permuta_0:
.text.kernel_cutlass_kernel_cudnngemm_swigludense_blockscaled_gemm_persistent_swiglu_interleaved_quantSm100BlockScaledPersistentDenseGemmKernel_object_at__TiledMMA_ThrLayoutVMNK21111000_Permuta_0:
[----:B------:R-:W1:Y:S01]  /*0000*/  LDC R1, c[0x0][0x37c] ;  /* 0x0000df00ff017b82 */ /* 0x000e620000000800 */
[----:B------:R-:W2:Y:S07]  /*0010*/  S2R R0, SR_TID.X ;  /* 0x0000000000007919 */ /* 0x000eae0000002100 */
[----:B------:R-:W3:Y:S01]  /*0020*/  S2UR UR41, SR_CgaCtaId ;  /* 0x00000000002979c3 */ /* 0x000ee20000008800 */
[----:B------:R-:W4:Y:S01]  /*0030*/  LDCU.U8 UR4, c[0x0][0x381] ;  /* 0x00007020ff0477ac */ /* 0x000f220008000000 */
[----:B------:R-:W5:Y:S06]  /*0040*/  LDCU.U8 UR5, c[0x0][0x382] ;  /* 0x00007040ff0577ac */ /* 0x000f6c0008000000 */
[----:B------:R-:W2:Y:S01]  /*0050*/  S2UR UR69, SR_CTAID.X ;  /* 0x00000000004579c3 */ /* 0x000ea20000002500 */
[----:B------:R-:W2:Y:S01]  /*0060*/  LDCU UR6, c[0x0][0x36c] ;  /* 0x00006d80ff0677ac */ /* 0x000ea20008000800 */
[----:B----4-:R-:W-:-:S04]  /*0070*/  ULOP3.LUT UR4, UR4, 0x1, URZ, 0xc0, !UPT ;  /* 0x0000000104047892 */ /* 0x010fc8000f8ec0ff */
[----:B------:R-:W-:Y:S02]  /*0080*/  UISETP.NE.U32.AND UP5, UPT, UR4, 0x1, UPT ;  /* 0x000000010400788c */ /* 0x000fe4000bfa5070 */
[----:B---3--:R-:W-:Y:S02]  /*0090*/  ULEA.HI UR7, UR41, UR41, URZ, 0x1 ;  /* 0x0000002929077291 */ /* 0x008fe4000f8f08ff */
[----:B-----5:R-:W-:Y:S02]  /*00a0*/  ULOP3.LUT UR5, UR5, 0x1, URZ, 0xc0, !UPT ;  /* 0x0000000105057892 */ /* 0x020fe4000f8ec0ff */
[----:B------:R-:W-:Y:S01]  /*00b0*/  ULOP3.LUT UR4, UR7, 0xfffffffe, URZ, 0xc0, !UPT ;  /* 0xfffffffe07047892 */ /* 0x000fe2000f8ec0ff */
[----:B--2---:R-:W-:Y:S01]  /*00c0*/  SHF.R.U32.HI R0, RZ, 0x5, R0 ;  /* 0x00000005ff007819 */ /* 0x004fe20000011600 */
[----:B------:R-:W-:Y:S01]  /*00d0*/  IMAD.U32 R72, RZ, RZ, UR7 ;  /* 0x00000007ff487e24 */ /* 0x000fe2000f8e00ff */
[----:B------:R-:W-:Y:S02]  /*00e0*/  ULOP3.LUT UR69, UR69, 0x1, URZ, 0xc0, !UPT ;  /* 0x0000000145457892 */ /* 0x000fe4000f8ec0ff */
[----:B------:R-:W-:Y:S01]  /*00f0*/  R2UR UR70, R0 ;  /* 0x00000000004672ca */ /* 0x000fe200000e0000 */
[----:B------:R-:W-:Y:S01]  /*0100*/  IMAD.U32 R71, RZ, RZ, UR4 ;  /* 0x00000004ff477e24 */ /* 0x000fe2000f8e00ff */
[----:B------:R-:W-:-:S02]  /*0110*/  UISETP.EQ.U32.AND UP2, UPT, UR6, 0x1, UPT ;  /* 0x000000010600788c */ /* 0x000fc4000bf42070 */
[----:B------:R-:W-:-:S09]  /*0120*/  UISETP.NE.U32.AND UP6, UPT, UR5, 0x1, UPT ;  /* 0x000000010500788c */ /* 0x000fd2000bfc5070 */
[----:B------:R-:W-:Y:S02]  /*0130*/  UISETP.NE.AND UP4, UPT, UR70, 0x5, UPT ;  /* 0x000000054600788c */ /* 0x000fe4000bf85270 */
[----:B------:R-:W-:-:S07]  /*0140*/  UISETP.NE.AND UP3, UPT, UR70, URZ, UPT ;  /* 0x000000ff4600728c */ /* 0x000fce000bf65270 */
[----:B-1----:R-:W-:Y:S05]  /*0150*/  BRA.U UP4, `(.L_x_0) ;  /* 0x0000000104507547 */ /* 0x002fea000b800000 */
[----:B------:R-:W1:Y:S02]  /*0160*/  LDCU.64 UR4, c[0x0][0x348] ;  /* 0x00006900ff0477ac */ /* 0x000e640008000a00 */
[----:B-1----:R-:W-:Y:S02]  /*0170*/  UIADD3 UR14, UP1, UPT, UR4, 0x40, URZ ;  /* 0x00000040040e7890 */ /* 0x002fe4000ff3e0ff */
[----:B------:R-:W-:Y:S02]  /*0180*/  UIADD3 UR12, UP0, UPT, UR4, 0xc0, URZ ;  /* 0x000000c0040c7890 */ /* 0x000fe4000ff1e0ff */
[----:B------:R-:W-:Y:S02]  /*0190*/  UIADD3.X UR15, UPT, UPT, URZ, UR5, URZ, UP1, !UPT ;  /* 0x00000005ff0f7290 */ /* 0x000fe40008ffe4ff */
[----:B------:R-:W-:Y:S02]  /*01a0*/  UIADD3 UR10, UP1, UPT, UR4, 0x140, URZ ;  /* 0x00000140040a7890 */ /* 0x000fe4000ff3e0ff */
[----:B------:R-:W-:-:S02]  /*01b0*/  UIADD3.X UR13, UPT, UPT, URZ, UR5, URZ, UP0, !UPT ;  /* 0x00000005ff0d7290 */ /* 0x000fc400087fe4ff */
[----:B------:R-:W-:Y:S02]  /*01c0*/  UIADD3 UR8, UP0, UPT, UR4, 0x1c0, URZ ;  /* 0x000001c004087890 */ /* 0x000fe4000ff1e0ff */
[----:B------:R-:W-:Y:S01]  /*01d0*/  UIADD3.X UR11, UPT, UPT, URZ, UR5, URZ, UP1, !UPT ;  /* 0x00000005ff0b7290 */ /* 0x000fe20008ffe4ff */
[----:B------:R1:W-:Y:S01]  /*01e0*/  UTMACCTL.PF [UR14] ;  /* 0x000000000e0079b9 */ /* 0x0003e20008040000 */
[----:B------:R-:W-:-:S03]  /*01f0*/  UIADD3 UR6, UP1, UPT, UR4, 0x240, URZ ;  /* 0x0000024004067890 */ /* 0x000fc6000ff3e0ff */
[----:B------:R1:W-:Y:S01]  /*0200*/  UTMACCTL.PF [UR12] ;  /* 0x000000000c0079b9 */ /* 0x0003e20008040000 */
[----:B------:R-:W-:-:S03]  /*0210*/  UIADD3.X UR9, UPT, UPT, URZ, UR5, URZ, UP0, !UPT ;  /* 0x00000005ff097290 */ /* 0x000fc600087fe4ff */
[----:B------:R1:W-:Y:S01]  /*0220*/  UTMACCTL.PF [UR10] ;  /* 0x000000000a0079b9 */ /* 0x0003e20008040000 */
[----:B------:R-:W-:Y:S02]  /*0230*/  UIADD3 UR4, UP0, UPT, UR4, 0x2c0, URZ ;  /* 0x000002c004047890 */ /* 0x000fe4000ff1e0ff */
[----:B------:R-:W-:-:S03]  /*0240*/  UIADD3.X UR7, UPT, UPT, URZ, UR5, URZ, UP1, !UPT ;  /* 0x00000005ff077290 */ /* 0x000fc60008ffe4ff */
[----:B------:R1:W-:Y:S01]  /*0250*/  UTMACCTL.PF [UR8] ;  /* 0x00000000080079b9 */ /* 0x0003e20008040000 */
[----:B------:R-:W-:-:S05]  /*0260*/  UIADD3.X UR5, UPT, UPT, URZ, UR5, URZ, UP0, !UPT ;  /* 0x00000005ff057290 */ /* 0x000fca00087fe4ff */
[----:B------:R1:W-:Y:S04]  /*0270*/  UTMACCTL.PF [UR6] ;  /* 0x00000000060079b9 */ /* 0x0003e80008040000 */
[----:B------:R1:W-:Y:S02]  /*0280*/  UTMACCTL.PF [UR4] ;  /* 0x00000000040079b9 */ /* 0x0003e40008040000 */
[----:B-1----:R-:W-:Y:S01]  /*0290*/  NOP ;  /* 0x0000000000007918 */ /* 0x002fe20000000000 */
.L_x_0:
[----:B------:R-:W-:Y:S05]  /*02a0*/  BRA.U UP3, `(.L_x_1) ;  /* 0x00000001037c7547 */ /* 0x000fea000b800000 */
[----:B------:R-:W-:Y:S01]  /*02b0*/  UMOV UR4, 0x400 ;  /* 0x0000040000047882 */ /* 0x000fe20000000000 */
[----:B------:R-:W-:Y:S01]  /*02c0*/  UMOV UR8, 0x1 ;  /* 0x0000000100087882 */ /* 0x000fe20000000000 */
[----:B------:R-:W-:Y:S02]  /*02d0*/  ULEA UR4, UR41, UR4, 0x18 ;  /* 0x0000000429047291 */ /* 0x000fe4000f8ec0ff */
[----:B------:R-:W-:-:S04]  /*02e0*/  UIADD3 UR6, UPT, UPT, -UR8, 0x100000, URZ ;  /* 0x0010000008067890 */ /* 0x000fc8000fffe1ff */
[----:B------:R-:W-:Y:S02]  /*02f0*/  USHF.L.U32 UR7, UR6, 0xb, URZ ;  /* 0x0000000b06077899 */ /* 0x000fe400080006ff */
[----:B------:R-:W-:Y:S01]  /*0300*/  USHF.L.U32 UR6, UR6, 0x1, URZ ;  /* 0x0000000106067899 */ /* 0x000fe200080006ff */
[----:B------:R-:W-:Y:S01]  /*0310*/  UMOV UR5, 0x400 ;  /* 0x0000040000057882 */ /* 0x000fe20000000000 */
[----:B------:R-:W-:Y:S01]  /*0320*/  UMOV UR10, 0x8 ;  /* 0x00000008000a7882 */ /* 0x000fe20000000000 */
[----:B------:R-:W-:Y:S02]  /*0330*/  ULEA UR5, UR41, UR5, 0x18 ;  /* 0x0000000529057291 */ /* 0x000fe4000f8ec0ff */
[----:B------:R-:W-:-:S04]  /*0340*/  UIADD3 UR8, UPT, UPT, -UR8, 0x100000, URZ ;  /* 0x0010000008087890 */ /* 0x000fc8000fffe1ff */
[----:B------:R-:W-:Y:S02]  /*0350*/  USHF.L.U32 UR9, UR8, 0xb, URZ ;  /* 0x0000000b08097899 */ /* 0x000fe400080006ff */
[----:B------:R-:W-:Y:S02]  /*0360*/  USHF.L.U32 UR8, UR8, 0x1, URZ ;  /* 0x0000000108087899 */ /* 0x000fe400080006ff */
[----:B------:R-:W-:-:S04]  /*0370*/  UIADD3 UR10, UPT, UPT, -UR10, 0x100000, URZ ;  /* 0x001000000a0a7890 */ /* 0x000fc8000fffe1ff */
[----:B------:R-:W-:Y:S02]  /*0380*/  USHF.L.U32 UR11, UR10, 0xb, URZ ;  /* 0x0000000b0a0b7899 */ /* 0x000fe400080006ff */
[----:B------:R-:W-:Y:S01]  /*0390*/  USHF.L.U32 UR10, UR10, 0x1, URZ ;  /* 0x000000010a0a7899 */ /* 0x000fe200080006ff */
[----:B------:R-:W1:Y:S02]  /*03a0*/  FENCE.VIEW.ASYNC.S ;  /* 0x00000000000073c6 */ /* 0x000e640000000000 */
[----:B-1----:R1:W2:Y:S01]  /*03b0*/  SYNCS.EXCH.64 URZ, [UR4], UR6 ;  /* 0x0000000604ff75b2 */ /* 0x0022a20008000100 */
[----:B------:R1:W3:Y:S01]  /*03c0*/  SYNCS.EXCH.64 URZ, [UR4+0x8], UR6 ;  /* 0x0000080604ff75b2 */ /* 0x0002e20008000100 */
[----:B------:R1:W4:Y:S01]  /*03d0*/  SYNCS.EXCH.64 URZ, [UR4+0x10], UR6 ;  /* 0x0000100604ff75b2 */ /* 0x0003220008000100 */
[----:B------:R1:W5:Y:S01]  /*03e0*/  SYNCS.EXCH.64 URZ, [UR4+0x18], UR6 ;  /* 0x0000180604ff75b2 */ /* 0x0003620008000100 */
[----:B------:R1:W1:Y:S01]  /*03f0*/  SYNCS.EXCH.64 URZ, [UR4+0x20], UR6 ;  /* 0x0000200604ff75b2 */ /* 0x0002620008000100 */
        /* <DEDUP_REMOVED lines=9> */
[----:B------:R-:W-:Y:S01]  /*0490*/  NOP ;  /* 0x0000000000007918 */ /* 0x000fe20000000000 */
.L_x_1:
[----:B------:R-:W-:Y:S05]  /*04a0*/  BRA.U UP3, `(.L_x_2) ;  /* 0x0000000103287547 */ /* 0x000fea000b800000 */
[----:B-1----:R-:W-:Y:S01]  /*04b0*/  UMOV UR6, 0x400 ;  /* 0x0000040000067882 */ /* 0x002fe20000000000 */
[----:B------:R-:W-:Y:S01]  /*04c0*/  UMOV UR4, 0x20 ;  /* 0x0000002000047882 */ /* 0x000fe20000000000 */
[----:B------:R-:W-:Y:S02]  /*04d0*/  ULEA UR6, UR41, UR6, 0x18 ;  /* 0x0000000629067291 */ /* 0x000fe4000f8ec0ff */
[----:B------:R-:W-:-:S04]  /*04e0*/  UIADD3 UR4, UPT, UPT, -UR4, 0x100000, URZ ;  /* 0x0010000004047890 */ /* 0x000fc8000fffe1ff */
[----:B------:R-:W-:Y:S02]  /*04f0*/  USHF.L.U32 UR5, UR4, 0xb, URZ ;  /* 0x0000000b04057899 */ /* 0x000fe400080006ff */
[----:B------:R-:W-:Y:S01]  /*0500*/  USHF.L.U32 UR4, UR4, 0x1, URZ ;  /* 0x0000000104047899 */ /* 0x000fe200080006ff */
[----:B------:R-:W-:Y:S01]  /*0510*/  ELECT P0, URZ, PT ;  /* 0x0000000000ff782f */ /* 0x000fe20003800000 */
[----:B------:R-:W1:Y:S10]  /*0520*/  FENCE.VIEW.ASYNC.S ;  /* 0x00000000000073c6 */ /* 0x000e740000000000 */
[----:B-1----:R1:W5:Y:S01]  /*0530*/  SYNCS.EXCH.64 URZ, [UR6+0x70], UR4 ;  /* 0x0000700406ff75b2 */ /* 0x0023620008000100 */
[----:B------:R-:W-:Y:S01]  /*0540*/  NOP ;  /* 0x0000000000007918 */ /* 0x000fe20000000000 */
.L_x_2:
[----:B------:R-:W-:Y:S01]  /*0550*/  NOP ;  /* 0x0000000000007918 */ /* 0x000fe20000000000 */
[----:B------:R-:W-:Y:S01]  /*0560*/  NOP ;  /* 0x0000000000007918 */ /* 0x000fe20000000000 */
[----:B------:R-:W-:Y:S05]  /*0570*/  BRA.U !UP2, `(.L_x_3) ;  /* 0x000000010a087547 */ /* 0x000fea000b800000 */
[----:B-12345:R-:W-:Y:S01]  /*0580*/  UCGABAR_ARV ;  /* 0x00000000000079c7 */ /* 0x03efe20008000000 */
[----:B------:R-:W-:Y:S05]  /*0590*/  BRA `(.L_x_4) ;  /* 0x0000000000047947 */ /* 0x000fea0003800000 */
.L_x_3:
[----:B-12345:R-:W-:Y:S01]  /*05a0*/  NOP ;  /* 0x0000000000007918 */ /* 0x03efe20000000000 */
.L_x_4:
[----:B------:R-:W-:Y:S05]  /*05b0*/  BRA.U !UP2, `(.L_x_5) ;  /* 0x000000010a0c7547 */ /* 0x000fea000b800000 */
[----:B------:R-:W-:Y:S01]  /*05c0*/  UCGABAR_WAIT ;  /* 0x0000000000007dc7 */ /* 0x000fe20008000000 */
[----:B------:R-:W-:Y:S01]  /*05d0*/  CCTL.IVALL ;  /* 0x00000000ff00798f */ /* 0x000fe20002000000 */
[----:B------:R-:W-:Y:S05]  /*05e0*/  BRA `(.L_x_6) ;  /* 0x0000000000047947 */ /* 0x000fea0003800000 */
.L_x_5:
[----:B------:R-:W-:Y:S06]  /*05f0*/  BAR.SYNC.DEFER_BLOCKING 0x0 ;  /* 0x0000000000007b1d */ /* 0x000fec0000010000 */
.L_x_6:
[----:B------:R-:W-:Y:S01]  /*0600*/  R2UR UR4, R71 ;  /* 0x00000000470472ca */ /* 0x000fe200000e0000 */
[----:B------:R-:W1:Y:S01]  /*0610*/  LDCU.U8 UR77, c[0x0][0x6c8] ;  /* 0x0000d900ff4d77ac */ /* 0x000e620008000000 */
[----:B------:R-:W2:Y:S01]  /*0620*/  LDCU.U8 UR76, c[0x0][0x6c9] ;  /* 0x0000d920ff4c77ac */ /* 0x000ea20008000000 */
[----:B------:R-:W3:Y:S01]  /*0630*/  LDCU.U8 UR75, c[0x0][0x6d4] ;  /* 0x0000da80ff4b77ac */ /* 0x000ee20008000000 */
[----:B------:R-:W4:Y:S01]  /*0640*/  LDCU.U8 UR74, c[0x0][0x6d5] ;  /* 0x0000daa0ff4a77ac */ /* 0x000f220008000000 */
[----:B------:R-:W5:Y:S01]  /*0650*/  LDCU.U8 UR73, c[0x0][0x6e0] ;  /* 0x0000dc00ff4977ac */ /* 0x000f620008000000 */
[----:B------:R-:W1:Y:S07]  /*0660*/  LDCU.U8 UR72, c[0x0][0x6e1] ;  /* 0x0000dc20ff4877ac */ /* 0x000e6e0008000000 */
[----:B------:R-:W-:Y:S01]  /*0670*/  UIADD3 UR65, UPT, UPT, -UR4, UR41, URZ ;  /* 0x0000002904417290 */ /* 0x000fe2000fffe1ff */
[----:B------:R-:W-:Y:S05]  /*0680*/  BRA.U UP4, `(.L_x_7) ;  /* 0x0000000904e47547 */ /* 0x000fea000b800000 */
[----:B------:R-:W5:Y:S01]  /*0690*/  S2UR UR21, SR_CTAID.Z ;  /* 0x00000000001579c3 */ /* 0x000f620000002700 */
[----:B------:R-:W-:Y:S01]  /*06a0*/  UMOV UR13, 0x1 ;  /* 0x00000001000d7882 */ /* 0x000fe20000000000 */
[----:B------:R-:W-:Y:S01]  /*06b0*/  UMOV UR6, URZ ;  /* 0x000000ff00067c82 */ /* 0x000fe20008000000 */
[----:B-----5:R-:W-:-:S09]  /*06c0*/  UISETP.GT.U32.AND UP0, UPT, UR21, 0x1ff, UPT ;  /* 0x000001ff1500788c */ /* 0x020fd2000bf04070 */
[----:B------:R-:W-:Y:S05]  /*06d0*/  BRA.U UP0, `(.L_x_8) ;  /* 0x00000009005c7547 */ /* 0x000fea000b800000 */
[----:B------:R-:W5:Y:S01]  /*06e0*/  LDCU.64 UR6, c[0x0][0x6c0] ;  /* 0x0000d800ff0677ac */ /* 0x000f620008000a00 */
[----:B------:R-:W4:Y:S01]  /*06f0*/  S2UR UR11, SR_CgaCtaId ;  /* 0x00000000000b79c3 */ /* 0x000f220000008800 */
[----:B------:R-:W3:Y:S01]  /*0700*/  LDCU.64 UR16, c[0x0][0x6d8] ;  /* 0x0000db00ff1077ac */ /* 0x000ee20008000a00 */
[----:B------:R-:W2:Y:S01]  /*0710*/  LDCU UR10, c[0x0][0x374] ;  /* 0x00006e80ff0a77ac */ /* 0x000ea20008000800 */
[----:B------:R-:W1:Y:S01]  /*0720*/  LDCU UR13, c[0x0][0x6cc] ;  /* 0x0000d980ff0d77ac */ /* 0x000e620008000800 */
[----:B------:R-:W-:Y:S02]  /*0730*/  UIADD3 UR15, UPT, UPT, UR65, UR65, URZ ;  /* 0x00000041410f7290 */ /* 0x000fe4000fffe0ff */
[----:B-----5:R-:W-:Y:S01]  /*0740*/  UIMAD.WIDE.U32 UR4, UR21, UR7, URZ ;  /* 0x00000007150472a5 */ /* 0x020fe2000f8e00ff */
[----:B------:R-:W5:Y:S03]  /*0750*/  LDCU UR7, c[0x0][0x6d0] ;  /* 0x0000da00ff0777ac */ /* 0x000f660008000800 */
[----:B------:R-:W-:Y:S01]  /*0760*/  UIADD3 UR4, UPT, UPT, UR21, -UR5, URZ ;  /* 0x8000000515047290 */ /* 0x000fe2000fffe0ff */
[----:B------:R-:W1:Y:S03]  /*0770*/  LDCU.64 UR40, c[0x0][0x348] ;  /* 0x00006900ff2877ac */ /* 0x000e660008000a00 */
[----:B-1----:R-:W-:-:S04]  /*0780*/  USHF.R.U32.HI UR4, URZ, UR77, UR4 ;  /* 0x0000004dff047299 */ /* 0x002fc80008011604 */
[----:B------:R-:W-:-:S04]  /*0790*/  UIADD3 UR4, UPT, UPT, UR5, UR4, URZ ;  /* 0x0000000405047290 */ /* 0x000fc8000fffe0ff */
[----:B--2---:R-:W-:-:S04]  /*07a0*/  USHF.R.U32.HI UR4, URZ, UR76, UR4 ;  /* 0x0000004cff047299 */ /* 0x004fc80008011604 */
[----:B------:R-:W-:-:S04]  /*07b0*/  UIADD3 UR4, UPT, UPT, -UR4, URZ, URZ ;  /* 0x000000ff04047290 */ /* 0x000fc8000fffe1ff */
[----:B------:R-:W-:Y:S01]  /*07c0*/  UIMAD UR9, UR4, UR6, UR21 ;  /* 0x00000006040972a4 */ /* 0x000fe2000f8e0215 */
[----:B------:R-:W1:Y:S03]  /*07d0*/  LDCU UR6, c[0x0][0x370] ;  /* 0x00006e00ff0677ac */ /* 0x000e660008000800 */
[----:B-----5:R-:W-:Y:S01]  /*07e0*/  UIMAD.WIDE.U32 UR4, UR9, UR7, URZ ;  /* 0x00000007090472a5 */ /* 0x020fe2000f8e00ff */
[----:B------:R-:W2:Y:S02]  /*07f0*/  LDCU UR8, c[0x0][0x378] ;  /* 0x00006f00ff0877ac */ /* 0x000ea40008000800 */
[----:B------:R-:W-:-:S04]  /*0800*/  UMOV UR7, 0x400 ;  /* 0x0000040000077882 */ /* 0x000fc80000000000 */
[----:B------:R-:W-:Y:S01]  /*0810*/  UMOV UR4, UR5 ;  /* 0x0000000500047c82 */ /* 0x000fe20008000000 */
[----:B----4-:R-:W-:Y:S02]  /*0820*/  ULEA UR7, UR11, UR7, 0x18 ;  /* 0x000000070b077291 */ /* 0x010fe4000f8ec0ff */
[----:B------:R-:W-:-:S04]  /*0830*/  UIADD3 UR12, UPT, UPT, UR9, -UR4, URZ ;  /* 0x80000004090c7290 */ /* 0x000fc8000fffe0ff */
[----:B---3--:R-:W-:Y:S02]  /*0840*/  USHF.R.U32.HI UR12, URZ, UR75, UR12 ;  /* 0x0000004bff0c7299 */ /* 0x008fe4000801160c */
[----:B-1----:R-:W-:Y:S02]  /*0850*/  UIMAD UR6, UR10, UR6, URZ ;  /* 0x000000060a0672a4 */ /* 0x002fe4000f8e02ff */
[----:B------:R-:W-:-:S04]  /*0860*/  UIADD3 UR12, UPT, UPT, UR4, UR12, URZ ;  /* 0x0000000c040c7290 */ /* 0x000fc8000fffe0ff */
[----:B------:R-:W-:-:S04]  /*0870*/  USHF.R.U32.HI UR12, URZ, UR74, UR12 ;  /* 0x0000004aff0c7299 */ /* 0x000fc8000801160c */
[----:B------:R-:W-:-:S07]  /*0880*/  UIMAD.WIDE.U32 UR4, UR12, UR17, URZ ;  /* 0x000000110c0472a5 */ /* 0x000fce000f8e00ff */
[----:B------:R-:W-:Y:S02]  /*0890*/  UMOV UR4, UR5 ;  /* 0x0000000500047c82 */ /* 0x000fe40008000000 */
[----:B------:R-:W-:-:S04]  /*08a0*/  UIADD3 UR5, UPT, UPT, UR12, -UR4, URZ ;  /* 0x800000040c057290 */ /* 0x000fc8000fffe0ff */
[----:B------:R-:W-:-:S04]  /*08b0*/  USHF.R.U32.HI UR5, URZ, UR73, UR5 ;  /* 0x00000049ff057299 */ /* 0x000fc80008011605 */
[----:B------:R-:W-:Y:S02]  /*08c0*/  UIADD3 UR5, UPT, UPT, UR4, UR5, URZ ;  /* 0x0000000504057290 */ /* 0x000fe4000fffe0ff */
[----:B--2---:R-:W-:Y:S02]  /*08d0*/  UIMAD UR4, UR6, UR8, URZ ;  /* 0x00000008060472a4 */ /* 0x004fe4000f8e02ff */
[----:B------:R-:W-:Y:S02]  /*08e0*/  USHF.R.U32.HI UR5, URZ, UR72, UR5 ;  /* 0x00000048ff057299 */ /* 0x000fe40008011605 */
[----:B------:R-:W-:Y:S02]  /*08f0*/  UIADD3 UR8, UPT, UPT, -UR12, URZ, URZ ;  /* 0x000000ff0c087290 */ /* 0x000fe4000fffe1ff */
[----:B------:R-:W-:Y:S02]  /*0900*/  ULEA.HI UR4, UR4, UR4, URZ, 0x1 ;  /* 0x0000000404047291 */ /* 0x000fe4000f8f08ff */
[----:B------:R-:W-:-:S02]  /*0910*/  UIADD3 UR5, UPT, UPT, -UR5, URZ, URZ ;  /* 0x000000ff05057290 */ /* 0x000fc4000fffe1ff */
[----:B------:R-:W-:Y:S02]  /*0920*/  UIMAD UR8, UR8, UR13, UR9 ;  /* 0x0000000d080872a4 */ /* 0x000fe4000f8e0209 */
[----:B------:R-:W-:Y:S02]  /*0930*/  USHF.R.S32.HI UR39, URZ, 0x1, UR4 ;  /* 0x00000001ff277899 */ /* 0x000fe40008011404 */
[----:B------:R-:W-:Y:S01]  /*0940*/  UIMAD UR12, UR5, UR16, UR12 ;  /* 0x00000010050c72a4 */ /* 0x000fe2000f8e020c */
[----:B------:R-:W-:Y:S01]  /*0950*/  UMOV UR6, URZ ;  /* 0x000000ff00067c82 */ /* 0x000fe20008000000 */
[----:B------:R-:W-:-:S10]  /*0960*/  UMOV UR13, 0x1 ;  /* 0x00000001000d7882 */ /* 0x000fd40000000000 */
.L_x_13:
[----:B------:R-:W-:Y:S02]  /*0970*/  USHF.L.U32 UR4, UR13, 0x1f, URZ ;  /* 0x0000001f0d047899 */ /* 0x000fe400080006ff */
[----:B------:R-:W-:Y:S02]  /*0980*/  ULEA UR5, UR6, UR7, 0x3 ;  /* 0x0000000706057291 */ /* 0x000fe4000f8e18ff */
[----:B------:R-:W-:Y:S02]  /*0990*/  UIADD3 UR34, UP2, UPT, UR40, 0xc0, URZ ;  /* 0x000000c028227890 */ /* 0x000fe4000ff5e0ff */
[----:B------:R-:W-:Y:S01]  /*09a0*/  MOV R0, UR4 ;  /* 0x0000000400007c02 */ /* 0x000fe20008000f00 */
[----:B------:R-:W-:Y:S02]  /*09b0*/  ULEA UR31, UR12, UR69, 0x1 ;  /* 0x000000450c1f7291 */ /* 0x000fe4000f8e08ff */
[----:B------:R-:W-:Y:S02]  /*09c0*/  UIADD3 UR36, UP3, UPT, UR40, 0x40, URZ ;  /* 0x0000004028247890 */ /* 0x000fe4000ff7e0ff */
[----:B-1----:R1:W2:Y:S01]  /*09d0*/  SYNCS.PHASECHK.TRANS64.TRYWAIT P1, [UR5+0x28], R0 ;  /* 0x00002800ff0075a7 */ /* 0x0022a20008021105 */
[----:B------:R-:W-:-:S02]  /*09e0*/  UIADD3 UR5, UPT, UPT, UR8, UR8, URZ ;  /* 0x0000000808057290 */ /* 0x000fc4000fffe0ff */
[----:B------:R-:W-:Y:S02]  /*09f0*/  UIADD3 UR32, UP1, UPT, UR40, 0x140, URZ ;  /* 0x0000014028207890 */ /* 0x000fe4000ff3e0ff */
[----:B------:R-:W-:Y:S02]  /*0a00*/  ULOP3.LUT UR4, UR5, UR69, URZ, 0xfc, !UPT ;  /* 0x0000004505047292 */ /* 0x000fe4000f8efcff */
[----:B------:R-:W-:Y:S02]  /*0a10*/  UIADD3 UR22, UP0, UPT, UR40, 0x1c0, URZ ;  /* 0x000001c028167890 */ /* 0x000fe4000ff1e0ff */
[----:B------:R-:W-:Y:S02]  /*0a20*/  ULEA.HI UR8, UR5, UR4, URZ, 0x1 ;  /* 0x0000000405087291 */ /* 0x000fe4000f8f08ff */
[----:B------:R-:W-:Y:S02]  /*0a30*/  UIADD3.X UR35, UPT, UPT, URZ, UR41, URZ, UP2, !UPT ;  /* 0x00000029ff237290 */ /* 0x000fe400097fe4ff */
[----:B------:R-:W-:-:S02]  /*0a40*/  ULOP3.LUT UR5, UR8, 0xfffffffe, URZ, 0xc0, !UPT ;  /* 0xfffffffe08057892 */ /* 0x000fc4000f8ec0ff */
[----:B------:R-:W-:Y:S02]  /*0a50*/  USHF.R.S32.HI UR8, URZ, 0x1, UR8 ;  /* 0x00000001ff087899 */ /* 0x000fe40008011408 */
[----:B------:R-:W-:Y:S02]  /*0a60*/  UISETP.NE.AND UP4, UPT, UR4, UR5, UPT ;  /* 0x000000050400728c */ /* 0x000fe4000bf85270 */
[----:B------:R-:W-:Y:S02]  /*0a70*/  UIADD3.X UR37, UPT, UPT, URZ, UR41, URZ, UP3, !UPT ;  /* 0x00000029ff257290 */ /* 0x000fe40009ffe4ff */
[----:B------:R-:W-:Y:S02]  /*0a80*/  UISETP.LT.AND UP4, UPT, UR4, URZ, UP4 ;  /* 0x000000ff0400728c */ /* 0x000fe4000a781270 */
[----:B------:R-:W-:Y:S02]  /*0a90*/  UIADD3 UR4, UPT, UPT, UR8, -0x1, URZ ;  /* 0xffffffff08047890 */ /* 0x000fe4000fffe0ff */
[----:B------:R-:W-:-:S02]  /*0aa0*/  UIADD3.X UR33, UPT, UPT, URZ, UR41, URZ, UP1, !UPT ;  /* 0x00000029ff217290 */ /* 0x000fc40008ffe4ff */
[----:B------:R-:W-:Y:S02]  /*0ab0*/  UIADD3.X UR23, UPT, UPT, URZ, UR41, URZ, UP0, !UPT ;  /* 0x00000029ff177290 */ /* 0x000fe400087fe4ff */
[----:B------:R-:W-:Y:S02]  /*0ac0*/  USHF.L.U32 UR31, UR31, 0x6, URZ ;  /* 0x000000061f1f7899 */ /* 0x000fe400080006ff */
[----:B------:R-:W-:Y:S02]  /*0ad0*/  UISETP.NE.AND UP2, UPT, UR69, URZ, UPT ;  /* 0x000000ff4500728c */ /* 0x000fe4000bf45270 */
[----:B------:R-:W-:Y:S01]  /*0ae0*/  @!UP4 UIADD3 UR4, UPT, UPT, UR8, URZ, URZ ;  /* 0x000000ff0804c290 */ /* 0x000fe2000fffe0ff */
[----:B------:R-:W-:Y:S01]  /*0af0*/  UMOV UR5, URZ ;  /* 0x000000ff00057c82 */ /* 0x000fe20008000000 */
[----:B------:R-:W-:Y:S02]  /*0b00*/  UMOV UR18, URZ ;  /* 0x000000ff00127c82 */ /* 0x000fe40008000000 */
[----:B------:R-:W-:-:S02]  /*0b10*/  ULEA UR27, UR4, UR69, 0x1 ;  /* 0x00000045041b7291 */ /* 0x000fc4000f8e08ff */
[----:B------:R-:W-:Y:S02]  /*0b20*/  UIADD3 UR20, UPT, UPT, UR4, UR4, URZ ;  /* 0x0000000404147290 */ /* 0x000fe4000fffe0ff */
[----:B------:R-:W-:Y:S02]  /*0b30*/  USHF.L.U32 UR27, UR27, 0x7, URZ ;  /* 0x000000071b1b7899 */ /* 0x000fe400080006ff */
[----:B------:R-:W-:Y:S01]  /*0b40*/  ULOP3.LUT UR20, UR20, UR69, URZ, 0xfc, !UPT ;  /* 0x0000004514147292 */ /* 0x000fe2000f8efcff */
[----:B-1----:R-:W-:-:S11]  /*0b50*/  UMOV UR10, URZ ;  /* 0x000000ff000a7c82 */ /* 0x002fd60008000000 */
.L_x_12:
[----:B------:R-:W-:Y:S01]  /*0b60*/  ULEA UR4, UR6, UR7, 0x3 ;  /* 0x0000000706047291 */ /* 0x000fe2000f8e18ff */
[----:B-123--:R-:W-:Y:S11]  /*0b70*/  @P1 BRA `(.L_x_9) ;  /* 0x0000000000101947 */ /* 0x00eff60003800000 */
[----:B------:R-:W-:-:S06]  /*0b80*/  USHF.L.U32 UR8, UR13, 0x1f, URZ ;  /* 0x0000001f0d087899 */ /* 0x000fcc00080006ff */
[----:B------:R-:W-:-:S04]  /*0b90*/  MOV R0, UR8 ;  /* 0x0000000800007c02 */ /* 0x000fc80008000f00 */
[----:B------:R-:W1:Y:S02]  /*0ba0*/  SYNCS.PHASECHK.TRANS64.TRYWAIT P0, [UR4+0x28], R0 ;  /* 0x00002800ff0075a7 */ /* 0x000e640008001104 */
[----:B-1----:R-:W-:Y:S05]  /*0bb0*/  @!P0 BRA `(.L_x_10) ;  /* 0x0000004000bc8947 */ /* 0x002fea0003800000 */
.L_x_9:
[----:B------:R-:W-:Y:S05]  /*0bc0*/  BRA.U UP2, `(.L_x_11) ;  /* 0x00000001020c7547 */ /* 0x000fea000b800000 */
[----:B------:R-:W-:-:S13]  /*0bd0*/  ELECT P0, URZ, PT ;  /* 0x0000000000ff782f */ /* 0x000fda0003800000 */
[----:B-1----:R-:W-:-:S04]  /*0be0*/  @P0 MOV R0, 0xe000 ;  /* 0x0000e00000000802 */ /* 0x002fc80000000f00 */
[----:B------:R2:W-:Y:S03]  /*0bf0*/  @P0 SYNCS.ARRIVE.TRANS64 RZ, [UR4], R0 ;  /* 0x00000000ffff09a7 */ /* 0x0005e60008000004 */
.L_x_11:
[----:B------:R-:W-:Y:S01]  /*0c00*/  USHF.L.U32 UR9, UR6, 0xf, URZ ;  /* 0x0000000f06097899 */ /* 0x000fe200080006ff */
[----:B------:R-:W-:Y:S01]  /*0c10*/  PLOP3.LUT P1, PT, PT, PT, PT, 0x80, 0x8 ;  /* 0x000000000008781c */ /* 0x000fe20003f2f070 */
[----:B------:R-:W-:Y:S02]  /*0c20*/  USHF.L.U32 UR8, UR6, 0xe, URZ ;  /* 0x0000000e06087899 */ /* 0x000fe400080006ff */
[----:B------:R-:W-:Y:S02]  /*0c30*/  USHF.L.U32 UR16, UR6, 0xb, URZ ;  /* 0x0000000b06107899 */ /* 0x000fe400080006ff */
[----:B------:R-:W-:Y:S02]  /*0c40*/  UIADD3 UR6, UPT, UPT, UR6, 0x1, URZ ;  /* 0x0000000106067890 */ /* 0x000fe4000fffe0ff */
[----:B------:R-:W-:Y:S02]  /*0c50*/  UISETP.GT.U32.AND UP0, UPT, UR5, 0xe, UPT ;  /* 0x0000000e0500788c */ /* 0x000fe4000bf04070 */
[----:B------:R-:W-:-:S02]  /*0c60*/  UISETP.NE.AND UP1, UPT, UR6, 0x5, UPT ;  /* 0x000000050600788c */ /* 0x000fc4000bf25270 */
[----:B------:R-:W-:Y:S02]  /*0c70*/  ULOP3.LUT UR25, UR4, 0xfefffff8, URZ, 0xc0, !UPT ;  /* 0xfefffff804197892 */ /* 0x000fe4000f8ec0ff */
[----:B------:R-:W-:Y:S01]  /*0c80*/  USEL UR4, URZ, 0x1, UP1 ;  /* 0x00000001ff047887 */ /* 0x000fe20008800000 */
[----:B------:R-:W-:Y:S01]  /*0c90*/  PLOP3.LUT P0, PT, PT, PT, UP0, 0x80, 0x8 ;  /* 0x000000000008781c */ /* 0x000fe20003f0f008 */
[----:B------:R-:W-:Y:S02]  /*0ca0*/  ULEA.HI.SX32 UR14, UR9, UR7, 0x1f ;  /* 0x00000007090e7291 */ /* 0x000fe4000f8ffaff */
[----:B------:R-:W-:Y:S02]  /*0cb0*/  ULEA.HI.SX32 UR9, UR8, UR7, 0x1f ;  /* 0x0000000708097291 */ /* 0x000fe4000f8ffaff */
[----:B------:R-:W-:Y:S02]  /*0cc0*/  USHF.L.U32 UR19, UR5, 0x2, URZ ;  /* 0x0000000205137899 */ /* 0x000fe400080006ff */
[----:B------:R-:W-:-:S02]  /*0cd0*/  ULEA UR8, UR65, UR16, 0xa ;  /* 0x0000001041087291 */ /* 0x000fc4000f8e50ff */
[----:B------:R-:W-:Y:S02]  /*0ce0*/  ULOP3.LUT UR13, UR13, UR4, URZ, 0x3c, !UPT ;  /* 0x000000040d0d7292 */ /* 0x000fe4000f8e3cff */
[----:B------:R-:W-:Y:S02]  /*0cf0*/  USHF.L.U32 UR26, UR5, 0x8, URZ ;  /* 0x00000008051a7899 */ /* 0x000fe400080006ff */
[----:B------:R-:W-:Y:S02]  /*0d00*/  USEL UR6, UR6, URZ, UP1 ;  /* 0x000000ff06067287 */ /* 0x000fe40008800000 */
[----:B------:R-:W-:Y:S02]  /*0d10*/  UIADD3 UR24, UPT, UPT, UR14, 0x14400, URZ ;  /* 0x000144000e187890 */ /* 0x000fe4000fffe0ff */
[----:B------:R-:W-:Y:S02]  /*0d20*/  UIADD3 UR28, UPT, UPT, UR9, 0x28400, URZ ;  /* 0x00028400091c7890 */ /* 0x000fe4000fffe0ff */
[----:B------:R-:W-:-:S02]  /*0d30*/  UIADD3 UR16, UPT, UPT, UR7, 0x32400, UR16 ;  /* 0x0003240007107890 */ /* 0x000fc4000fffe010 */
[----:B------:R-:W-:Y:S02]  /*0d40*/  UIADD3 UR11, UPT, UPT, UR15, UR19, URZ ;  /* 0x000000130f0b7290 */ /* 0x000fe4000fffe0ff */
[----:B------:R-:W-:Y:S01]  /*0d50*/  UIADD3 UR8, UPT, UPT, UR7, 0x34c00, UR8 ;  /* 0x00034c0007087890 */ /* 0x000fe2000fffe008 */
[----:B------:R3:W-:Y:S01]  /*0d60*/  UTMALDG.2D.2CTA [UR24], [UR36], desc[URZ] ;  /* 0x0000ff18240075b4 */ /* 0x0007e20008209000 */
[----:B------:R-:W-:Y:S02]  /*0d70*/  @!UP0 USHF.L.U32 UR4, UR13, 0x1f, URZ ;  /* 0x0000001f0d048899 */ /* 0x000fe400080006ff */
[----:B------:R-:W-:Y:S01]  /*0d80*/  @!UP0 ULEA UR14, UR6, UR7, 0x3 ;  /* 0x00000007060e8291 */ /* 0x000fe2000f8e18ff */
[----:B------:R-:W-:Y:S01]  /*0d90*/  UMOV UR29, UR25 ;  /* 0x00000019001d7c82 */ /* 0x000fe20008000000 */
[----:B------:R-:W-:Y:S01]  /*0da0*/  UMOV UR30, UR26 ;  /* 0x0000001a001e7c82 */ /* 0x000fe20008000000 */
[----:B------:R-:W-:Y:S01]  /*0db0*/  UMOV UR17, UR25 ;  /* 0x0000001900117c82 */ /* 0x000fe20008000000 */
[----:B-12---:R-:W-:Y:S01]  /*0dc0*/  IMAD.U32 R0, RZ, RZ, UR4 ;  /* 0x00000004ff007e24 */ /* 0x006fe2000f8e00ff */
[----:B------:R-:W-:Y:S01]  /*0dd0*/  UMOV UR38, 0x30000 ;  /* 0x0003000000267882 */ /* 0x000fe20000000000 */
[----:B------:R-:W-:Y:S01]  /*0de0*/  UMOV UR9, UR25 ;  /* 0x0000001900097c82 */ /* 0x000fe20008000000 */
[----:B------:R3:W-:Y:S01]  /*0df0*/  UTMALDG.2D.2CTA [UR28], [UR34], desc[URZ] ;  /* 0x0000ff1c220075b4 */ /* 0x0007e20008209000 */
[----:B------:R-:W-:-:S04]  /*0e00*/  UIADD3 UR4, UPT, UPT, UR5, 0x1, URZ ;  /* 0x0000000105047890 */ /* 0x000fc8000fffe0ff */
[----:B------:R-:W-:Y:S01]  /*0e10*/  UISETP.NE.AND UP0, UPT, UR4, 0x10, UPT ;  /* 0x000000100400788c */ /* 0x000fe2000bf05270 */
[----:B------:R3:W-:Y:S02]  /*0e20*/  UTMALDG.3D.2CTA [UR16], [UR32], desc[URZ] ;  /* 0x0000ff10200075b4 */ /* 0x0007e40008211000 */
[----:B------:R-:W-:Y:S01]  /*0e30*/  UMOV UR5, UR4 ;  /* 0x0000000400057c82 */ /* 0x000fe20008000000 */
[----:B------:R3:W-:Y:S01]  /*0e40*/  UTMALDG.3D.MULTICAST.2CTA [UR8], [UR22], UR38, desc[URZ] ;  /* 0x0000ff08160073b4 */ /* 0x0007e20008211826 */
[----:B------:R3:W1:Y:S04]  /*0e50*/  @!P0 SYNCS.PHASECHK.TRANS64.TRYWAIT P1, [UR14+0x28], R0 ;  /* 0x00002800ff0085a7 */ /* 0x000668000802110e */
[----:B------:R-:W-:Y:S05]  /*0e60*/  BRA.U UP0, `(.L_x_12) ;  /* 0xfffffffd003c7547 */ /* 0x000fea000b83ffff */
[----:B---3--:R-:W2:Y:S01]  /*0e70*/  LDCU.64 UR8, c[0x0][0x6c0] ;  /* 0x0000d800ff0877ac */ /* 0x008ea20008000a00 */
[----:B------:R-:W-:Y:S01]  /*0e80*/  UIADD3 UR21, UPT, UPT, UR39, UR21, URZ ;  /* 0x0000001527157290 */ /* 0x000fe2000fffe0ff */
[----:B------:R-:W3:Y:S03]  /*0e90*/  LDCU.64 UR10, c[0x0][0x6d8] ;  /* 0x0000db00ff0a77ac */ /* 0x000ee60008000a00 */
[----:B------:R-:W-:Y:S02]  /*0ea0*/  UISETP.GE.AND UP0, UPT, UR21, 0x200, UPT ;  /* 0x000002001500788c */ /* 0x000fe4000bf06270 */
[----:B--2---:R-:W-:Y:S01]  /*0eb0*/  UIMAD.WIDE.U32 UR4, UR21, UR9, URZ ;  /* 0x00000009150472a5 */ /* 0x004fe2000f8e00ff */
[----:B------:R-:W2:Y:S03]  /*0ec0*/  LDCU UR9, c[0x0][0x6d0] ;  /* 0x0000da00ff0977ac */ /* 0x000ea60008000800 */
[----:B------:R-:W-:-:S04]  /*0ed0*/  UIADD3 UR4, UPT, UPT, UR21, -UR5, URZ ;  /* 0x8000000515047290 */ /* 0x000fc8000fffe0ff */
[----:B------:R-:W-:-:S04]  /*0ee0*/  USHF.R.U32.HI UR4, URZ, UR77, UR4 ;  /* 0x0000004dff047299 */ /* 0x000fc80008011604 */
[----:B------:R-:W-:-:S04]  /*0ef0*/  UIADD3 UR4, UPT, UPT, UR5, UR4, URZ ;  /* 0x0000000405047290 */ /* 0x000fc8000fffe0ff */
[----:B------:R-:W-:-:S04]  /*0f00*/  USHF.R.U32.HI UR4, URZ, UR76, UR4 ;  /* 0x0000004cff047299 */ /* 0x000fc80008011604 */
[----:B------:R-:W-:-:S04]  /*0f10*/  UIADD3 UR4, UPT, UPT, -UR4, URZ, URZ ;  /* 0x000000ff04047290 */ /* 0x000fc8000fffe1ff */
[----:B------:R-:W-:-:S04]  /*0f20*/  UIMAD UR8, UR8, UR4, UR21 ;  /* 0x00000004080872a4 */ /* 0x000fc8000f8e0215 */
[----:B--2---:R-:W-:Y:S01]  /*0f30*/  UIMAD.WIDE.U32 UR4, UR8, UR9, URZ ;  /* 0x00000009080472a5 */ /* 0x004fe2000f8e00ff */
[----:B------:R-:W2:Y:S06]  /*0f40*/  LDCU UR9, c[0x0][0x6cc] ;  /* 0x0000d980ff0977ac */ /* 0x000eac0008000800 */
[----:B------:R-:W-:Y:S02]  /*0f50*/  UMOV UR4, UR5 ;  /* 0x0000000500047c82 */ /* 0x000fe40008000000 */
[----:B------:R-:W-:-:S04]  /*0f60*/  UIADD3 UR12, UPT, UPT, UR8, -UR4, URZ ;  /* 0x80000004080c7290 */ /* 0x000fc8000fffe0ff */
[----:B------:R-:W-:-:S04]  /*0f70*/  USHF.R.U32.HI UR12, URZ, UR75, UR12 ;  /* 0x0000004bff0c7299 */ /* 0x000fc8000801160c */
[----:B------:R-:W-:-:S04]  /*0f80*/  UIADD3 UR12, UPT, UPT, UR4, UR12, URZ ;  /* 0x0000000c040c7290 */ /* 0x000fc8000fffe0ff */
[----:B------:R-:W-:-:S04]  /*0f90*/  USHF.R.U32.HI UR12, URZ, UR74, UR12 ;  /* 0x0000004aff0c7299 */ /* 0x000fc8000801160c */
[----:B---3--:R-:W-:-:S07]  /*0fa0*/  UIMAD.WIDE.U32 UR4, UR12, UR11, URZ ;  /* 0x0000000b0c0472a5 */ /* 0x008fce000f8e00ff */
[----:B------:R-:W-:Y:S02]  /*0fb0*/  UMOV UR4, UR5 ;  /* 0x0000000500047c82 */ /* 0x000fe40008000000 */
[----:B------:R-:W-:-:S04]  /*0fc0*/  UIADD3 UR5, UPT, UPT, UR12, -UR4, URZ ;  /* 0x800000040c057290 */ /* 0x000fc8000fffe0ff */
[----:B------:R-:W-:-:S04]  /*0fd0*/  USHF.R.U32.HI UR5, URZ, UR73, UR5 ;  /* 0x00000049ff057299 */ /* 0x000fc80008011605 */
[----:B------:R-:W-:Y:S02]  /*0fe0*/  UIADD3 UR4, UPT, UPT, UR4, UR5, URZ ;  /* 0x0000000504047290 */ /* 0x000fe4000fffe0ff */
[----:B------:R-:W-:Y:S02]  /*0ff0*/  UIADD3 UR5, UPT, UPT, -UR12, URZ, URZ ;  /* 0x000000ff0c057290 */ /* 0x000fe4000fffe1ff */
[----:B------:R-:W-:Y:S02]  /*1000*/  USHF.R.U32.HI UR4, URZ, UR72, UR4 ;  /* 0x00000048ff047299 */ /* 0x000fe40008011604 */
[----:B--2---:R-:W-:Y:S02]  /*1010*/  UIMAD UR8, UR9, UR5, UR8 ;  /* 0x00000005090872a4 */ /* 0x004fe4000f8e0208 */
[----:B------:R-:W-:-:S04]  /*1020*/  UIADD3 UR4, UPT, UPT, -UR4, URZ, URZ ;  /* 0x000000ff04047290 */ /* 0x000fc8000fffe1ff */
[----:B------:R-:W-:Y:S01]  /*1030*/  UIMAD UR12, UR10, UR4, UR12 ;  /* 0x000000040a0c72a4 */ /* 0x000fe2000f8e020c */
[----:B------:R-:W-:Y:S11]  /*1040*/  BRA.U !UP0, `(.L_x_13) ;  /* 0xfffffff908487547 */ /* 0x000ff6000b83ffff */
.L_x_8:
[----:B------:R-:W-:Y:S01]  /*1050*/  UIADD3 UR4, UPT, UPT, UR6, 0x2, URZ ;  /* 0x0000000206047890 */ /* 0x000fe2000fffe0ff */
[----:B------:R-:W5:Y:S01]  /*1060*/  S2UR UR41, SR_CgaCtaId ;  /* 0x00000000002979c3 */ /* 0x000f620000008800 */
[----:B------:R-:W-:-:S04]  /*1070*/  UISETP.NE.AND UP0, UPT, UR6, 0x4, UPT ;  /* 0x000000040600788c */ /* 0x000fc8000bf05270 */
[----:B------:R-:W-:-:S04]  /*1080*/  USEL UR4, UR4, 0x1, UP0 ;  /* 0x0000000104047887 */ /* 0x000fc80008000000 */
[----:B------:R-:W-:Y:S02]  /*1090*/  UIADD3 UR5, UPT, UPT, UR4, 0x1, URZ ;  /* 0x0000000104057890 */ /* 0x000fe4000fffe0ff */
[----:B------:R-:W-:-:S04]  /*10a0*/  UISETP.NE.AND UP1, UPT, UR4, 0x5, UPT ;  /* 0x000000050400788c */ /* 0x000fc8000bf25270 */
[----:B------:R-:W-:Y:S02]  /*10b0*/  USEL UR4, UR5, 0x1, UP1 ;  /* 0x0000000105047887 */ /* 0x000fe40008800000 */
[----:B------:R-:W-:Y:S02]  /*10c0*/  UISETP.EQ.XOR UP1, UPT, UR6, 0x4, !UP1 ;  /* 0x000000040600788c */ /* 0x000fe4000cf22a70 */
[----:B------:R-:W-:Y:S02]  /*10d0*/  UIADD3 UR5, UPT, UPT, UR4, 0x1, URZ ;  /* 0x0000000104057890 */ /* 0x000fe4000fffe0ff */
[----:B------:R-:W-:Y:S02]  /*10e0*/  UISETP.NE.AND UP0, UPT, UR4, 0x5, UPT ;  /* 0x000000050400788c */ /* 0x000fe4000bf05270 */
[----:B------:R-:W-:Y:S02]  /*10f0*/  UISETP.EQ.XOR UP1, UPT, UR4, 0x5, UP1 ;  /* 0x000000050400788c */ /* 0x000fe40008f22a70 */
[----:B------:R-:W-:Y:S01]  /*1100*/  USEL UR4, UR5, 0x1, UP0 ;  /* 0x0000000105047887 */ /* 0x000fe20008000000 */
[----:B------:R-:W-:-:S03]  /*1110*/  UMOV UR6, 0x400 ;  /* 0x0000040000067882 */ /* 0x000fc60000000000 */
[----:B------:R-:W-:Y:S02]  /*1120*/  UISETP.EQ.XOR UP1, UPT, UR4, 0x5, UP1 ;  /* 0x000000050400788c */ /* 0x000fe40008f22a70 */
[----:B------:R-:W-:Y:S02]  /*1130*/  UISETP.NE.AND UP0, UPT, UR4, 0x5, UPT ;  /* 0x000000050400788c */ /* 0x000fe4000bf05270 */
[----:B------:R-:W-:Y:S02]  /*1140*/  USEL UR5, URZ, 0x1, !UP1 ;  /* 0x00000001ff057887 */ /* 0x000fe4000c800000 */
[----:B-----5:R-:W-:Y:S02]  /*1150*/  ULEA UR6, UR41, UR6, 0x18 ;  /* 0x0000000629067291 */ /* 0x020fe4000f8ec0ff */
[----:B------:R-:W-:Y:S02]  /*1160*/  ULOP3.LUT UR5, UR13, UR5, URZ, 0x3c, !UPT ;  /* 0x000000050d057292 */ /* 0x000fe4000f8e3cff */
[----:B------:R-:W-:-:S02]  /*1170*/  USEL UR4, UR4, URZ, UP0 ;  /* 0x000000ff04047287 */ /* 0x000fc40008000000 */
[----:B------:R-:W-:Y:S02]  /*1180*/  USHF.L.U32 UR5, UR5, 0x1f, URZ ;  /* 0x0000001f05057899 */ /* 0x000fe400080006ff */
[----:B------:R-:W-:Y:S02]  /*1190*/  ULEA UR4, UR4, UR6, 0x3 ;  /* 0x0000000604047291 */ /* 0x000fe4000f8e18ff */
[----:B------:R-:W-:Y:S02]  /*11a0*/  UISETP.NE.AND UP0, UPT, UR69, URZ, UPT ;  /* 0x000000ff4500728c */ /* 0x000fe4000bf05270 */
[----:B------:R-:W-:-:S05]  /*11b0*/  MOV R0, UR5 ;  /* 0x0000000500007c02 */ /* 0x000fca0008000f00 */
[----:B------:R-:W5:Y:S02]  /*11c0*/  SYNCS.PHASECHK.TRANS64.TRYWAIT P0, [UR4+0x28], R0 ;  /* 0x00002800ff0075a7 */ /* 0x000f640008001104 */
[----:B-----5:R-:W-:Y:S05]  /*11d0*/  @!P0 BRA `(.L_x_14) ;  /* 0x0000003c00548947 */ /* 0x020fea0003800000 */
.L_x_56:
[----:B------:R-:W-:Y:S05]  /*11e0*/  BRA.U UP0, `(.L_x_7) ;  /* 0x00000001000c7547 */ /* 0x000fea000b800000 */
[----:B------:R-:W-:-:S13]  /*11f0*/  ELECT P0, URZ, PT ;  /* 0x0000000000ff782f */ /* 0x000fda0003800000 */
[----:B-----5:R-:W-:-:S04]  /*1200*/  @P0 MOV R0, 0xe000 ;  /* 0x0000e00000000802 */ /* 0x020fc80000000f00 */
[----:B------:R5:W-:Y:S03]  /*1210*/  @P0 SYNCS.ARRIVE.TRANS64 RZ, [UR4], R0 ;  /* 0x00000000ffff09a7 */ /* 0x000be60008000004 */
.L_x_7:
[----:B------:R-:W-:-:S09]  /*1220*/  UISETP.NE.AND UP0, UPT, UR70, 0x4, UPT ;  /* 0x000000044600788c */ /* 0x000fd2000bf05270 */
[----:B------:R-:W-:Y:S05]  /*1230*/  BRA.U UP0, `(.L_x_15) ;  /* 0x0000000d002c7547 */ /* 0x000fea000b800000 */
[----:B------:R-:W5:Y:S01]  /*1240*/  S2UR UR68, SR_CTAID.Z ;  /* 0x00000000004479c3 */ /* 0x000f620000002700 */
[----:B------:R-:W-:Y:S01]  /*1250*/  NOP ;  /* 0x0000000000007918 */ /* 0x000fe20000000000 */
[----:B------:R-:W-:Y:S01]  /*1260*/  HFMA2 R5, -RZ, RZ, 0, 5.9604644775390625e-08 ;  /* 0x00000001ff057431 */ /* 0x000fe200000001ff */
[----:B------:R-:W-:Y:S01]  /*1270*/  MOV R4, 0x1 ;  /* 0x0000000100047802 */ /* 0x000fe20000000f00 */
[----:B------:R-:W-:Y:S02]  /*1280*/  UMOV UR4, 0x400 ;  /* 0x0000040000047882 */ /* 0x000fe40000000000 */
[----:B------:R-:W-:Y:S02]  /*1290*/  ULEA UR41, UR41, UR4, 0x18 ;  /* 0x0000000429297291 */ /* 0x000fe4000f8ec0ff */
[----:B-----5:R-:W-:Y:S01]  /*12a0*/  UISETP.GT.U32.AND UP0, UPT, UR68, 0x1ff, UPT ;  /* 0x000001ff4400788c */ /* 0x020fe2000bf04070 */
[----:B------:R-:W-:Y:S08]  /*12b0*/  BAR.SYNC.DEFER_BLOCKING 0x2, 0xa0 ;  /* 0x0082800000007b1d */ /* 0x000ff00000010000 */
[----:B------:R-:W-:Y:S05]  /*12c0*/  BRA.U UP0, `(.L_x_16) ;  /* 0x0000000900b47547 */ /* 0x000fea000b800000 */
[----:B------:R-:W5:Y:S01]  /*12d0*/  LDS R0, [UR41+0x78] ;  /* 0x00007829ff007984 */ /* 0x000f620008000800 */
[----:B------:R-:W4:Y:S01]  /*12e0*/  LDCU UR12, c[0x0][0x374] ;  /* 0x00006e80ff0c77ac */ /* 0x000f220008000800 */
[----:B------:R-:W-:Y:S01]  /*12f0*/  MOV R4, 0x1 ;  /* 0x0000000100047802 */ /* 0x000fe20000000f00 */
[----:B------:R-:W4:Y:S01]  /*1300*/  LDCU UR11, c[0x0][0x370] ;  /* 0x00006e00ff0b77ac */ /* 0x000f220008000800 */
[----:B------:R-:W-:Y:S02]  /*1310*/  UIADD3 UR7, UPT, UPT, UR41, 0x34c00, URZ ;  /* 0x00034c0029077890 */ /* 0x000fe4000fffe0ff */
[----:B------:R-:W-:Y:S02]  /*1320*/  UIADD3 UR5, UPT, UPT, UR41, 0x14400, URZ ;  /* 0x0001440029057890 */ /* 0x000fe4000fffe0ff */
[----:B------:R-:W-:Y:S01]  /*1330*/  UIADD3 UR6, UPT, UPT, UR41, 0x32400, URZ ;  /* 0x0003240029067890 */ /* 0x000fe2000fffe0ff */
[----:B------:R-:W3:Y:S01]  /*1340*/  LDCU UR71, c[0x0][0x378] ;  /* 0x00006f00ff4777ac */ /* 0x000ee20008000800 */
[----:B------:R-:W-:-:S02]  /*1350*/  UIADD3 UR4, UPT, UPT, UR41, 0x28400, URZ ;  /* 0x0002840029047890 */ /* 0x000fc4000fffe0ff */
[----:B------:R-:W-:Y:S02]  /*1360*/  USHF.R.U32.HI UR10, URZ, 0x4, UR7 ;  /* 0x00000004ff0a7899 */ /* 0x000fe40008011607 */
[----:B------:R-:W-:Y:S02]  /*1370*/  USHF.R.U32.HI UR7, URZ, 0x4, UR5 ;  /* 0x00000004ff077899 */ /* 0x000fe40008011605 */
[----:B------:R-:W-:Y:S02]  /*1380*/  ULOP3.LUT UR8, UR65, 0x1, URZ, 0x3c, !UPT ;  /* 0x0000000141087892 */ /* 0x000fe4000f8e3cff */
[----:B------:R-:W-:Y:S02]  /*1390*/  USHF.R.U32.HI UR9, URZ, 0x4, UR6 ;  /* 0x00000004ff097899 */ /* 0x000fe40008011606 */
[----:B------:R-:W-:Y:S01]  /*13a0*/  USHF.R.U32.HI UR6, URZ, 0x4, UR4 ;  /* 0x00000004ff067899 */ /* 0x000fe20008011604 */
[----:B------:R-:W-:Y:S01]  /*13b0*/  UMOV UR64, 0x1 ;  /* 0x0000000100407882 */ /* 0x000fe20000000000 */
[----:B------:R-:W-:-:S02]  /*13c0*/  ULOP3.LUT UR7, UR7, 0x3fc0, URZ, 0xc0, !UPT ;  /* 0x00003fc007077892 */ /* 0x000fc4000f8ec0ff */
[----:B------:R-:W-:Y:S02]  /*13d0*/  USHF.L.U32 UR5, UR64, UR8, URZ ;  /* 0x0000000840057299 */ /* 0x000fe400080006ff */
[----:B------:R-:W-:Y:S02]  /*13e0*/  USHF.L.U32 UR64, UR64, UR65, URZ ;  /* 0x0000004140407299 */ /* 0x000fe400080006ff */
[----:B------:R-:W-:Y:S01]  /*13f0*/  ULOP3.LUT UR6, UR6, 0x3fc0, URZ, 0xc0, !UPT ;  /* 0x00003fc006067892 */ /* 0x000fe2000f8ec0ff */
[----:B-----5:R-:W-:Y:S01]  /*1400*/  R2UR UR31, R0 ;  /* 0x00000000001f72ca */ /* 0x020fe200000e0000 */
[----:B------:R-:W-:Y:S02]  /*1410*/  ULOP3.LUT UR62, UR7, 0x10000, URZ, 0xfc, !UPT ;  /* 0x00010000073e7892 */ /* 0x000fe4000f8efcff */
[----:B------:R-:W-:Y:S02]  /*1420*/  ULOP3.LUT UR10, UR10, 0x3fc0, URZ, 0xc0, !UPT ;  /* 0x00003fc00a0a7892 */ /* 0x000fe4000f8ec0ff */
[----:B------:R-:W-:-:S02]  /*1430*/  ULOP3.LUT UR9, UR9, 0x3fc0, URZ, 0xc0, !UPT ;  /* 0x00003fc009097892 */ /* 0x000fc4000f8ec0ff */
[----:B------:R-:W-:Y:S02]  /*1440*/  ULOP3.LUT UR64, UR5, 0xffff, UR64, 0xc8, !UPT ;  /* 0x0000ffff05407892 */ /* 0x000fe4000f8ec840 */
[----:B------:R-:W-:Y:S02]  /*1450*/  ULOP3.LUT UR63, UR6, 0x10000, URZ, 0xfc, !UPT ;  /* 0x00010000063f7892 */ /* 0x000fe4000f8efcff */
[----:B----4-:R-:W-:Y:S02]  /*1460*/  UIMAD UR11, UR12, UR11, URZ ;  /* 0x0000000b0c0b72a4 */ /* 0x010fe4000f8e02ff */
[----:B------:R-:W-:Y:S02]  /*1470*/  UIADD3 UR58, UPT, UPT, UR31, 0x100, URZ ;  /* 0x000001001f3a7890 */ /* 0x000fe4000fffe0ff */
[----:B------:R-:W-:Y:S02]  /*1480*/  UIADD3 UR56, UPT, UPT, UR31, 0x104, URZ ;  /* 0x000001041f387890 */ /* 0x000fe4000fffe0ff */
[----:B------:R-:W-:-:S02]  /*1490*/  UIADD3 UR54, UPT, UPT, UR31, 0x108, URZ ;  /* 0x000001081f367890 */ /* 0x000fc4000fffe0ff */
[----:B------:R-:W-:Y:S02]  /*14a0*/  UIADD3 UR52, UPT, UPT, UR31, 0x10c, URZ ;  /* 0x0000010c1f347890 */ /* 0x000fe4000fffe0ff */
[----:B------:R-:W-:Y:S02]  /*14b0*/  UIADD3 UR59, UPT, UPT, UR31, 0x110, URZ ;  /* 0x000001101f3b7890 */ /* 0x000fe4000fffe0ff */
[----:B------:R-:W-:Y:S02]  /*14c0*/  UIADD3 UR57, UPT, UPT, UR31, 0x114, URZ ;  /* 0x000001141f397890 */ /* 0x000fe4000fffe0ff */
[----:B------:R-:W-:Y:S02]  /*14d0*/  USHF.R.U32.HI UR8, URZ, 0x1, UR58 ;  /* 0x00000001ff087899 */ /* 0x000fe4000801163a */
[----:B------:R-:W-:Y:S02]  /*14e0*/  USHF.R.U32.HI UR7, URZ, 0x1, UR56 ;  /* 0x00000001ff077899 */ /* 0x000fe40008011638 */
[----:B------:R-:W-:-:S02]  /*14f0*/  UIADD3 UR55, UPT, UPT, UR31, 0x118, URZ ;  /* 0x000001181f377890 */ /* 0x000fc4000fffe0ff */
[----:B------:R-:W-:Y:S02]  /*1500*/  UIADD3 UR53, UPT, UPT, UR31, 0x11c, URZ ;  /* 0x0000011c1f357890 */ /* 0x000fe4000fffe0ff */
[----:B------:R-:W-:Y:S02]  /*1510*/  USHF.R.U32.HI UR6, URZ, 0x1, UR54 ;  /* 0x00000001ff067899 */ /* 0x000fe40008011636 */
[----:B------:R-:W-:Y:S01]  /*1520*/  USHF.R.U32.HI UR5, URZ, 0x1, UR52 ;  /* 0x00000001ff057899 */ /* 0x000fe20008011634 */
[----:B------:R-:W-:Y:S01]  /*1530*/  UMOV UR14, 0x10a02480 ;  /* 0x10a02480000e7882 */ /* 0x000fe20000000000 */
[----:B------:R-:W-:Y:S02]  /*1540*/  USHF.R.U32.HI UR50, URZ, 0x1a, UR59 ;  /* 0x0000001aff327899 */ /* 0x000fe4000801163b */
[----:B------:R-:W-:Y:S02]  /*1550*/  USHF.R.U32.HI UR48, URZ, 0x1a, UR57 ;  /* 0x0000001aff307899 */ /* 0x000fe40008011639 */
[----:B------:R-:W-:-:S02]  /*1560*/  ULOP3.LUT UR8, UR8, 0x60000000, URZ, 0xc0, !UPT ;  /* 0x6000000008087892 */ /* 0x000fc4000f8ec0ff */
[----:B------:R-:W-:Y:S02]  /*1570*/  ULOP3.LUT UR7, UR7, 0x60000000, URZ, 0xc0, !UPT ;  /* 0x6000000007077892 */ /* 0x000fe4000f8ec0ff */
[----:B------:R-:W-:Y:S02]  /*1580*/  USEL UR13, URZ, 0x4000, UP6 ;  /* 0x00004000ff0d7887 */ /* 0x000fe4000b000000 */
[----:B------:R-:W-:Y:S02]  /*1590*/  USEL UR4, UR14, 0x10a00480, !UP5 ;  /* 0x10a004800e047887 */ /* 0x000fe4000e800000 */
[----:B------:R-:W-:Y:S02]  /*15a0*/  ULOP3.LUT UR60, UR10, 0x10000, URZ, 0xfc, !UPT ;  /* 0x000100000a3c7892 */ /* 0x000fe4000f8efcff */
[----:B------:R-:W-:Y:S02]  /*15b0*/  ULOP3.LUT UR61, UR9, 0x10000, URZ, 0xfc, !UPT ;  /* 0x00010000093d7892 */ /* 0x000fe4000f8efcff */
[----:B---3--:R-:W-:-:S02]  /*15c0*/  UIMAD UR71, UR11, UR71, URZ ;  /* 0x000000470b4772a4 */ /* 0x008fc4000f8e02ff */
[----:B------:R-:W-:Y:S02]  /*15d0*/  USHF.R.U32.HI UR9, URZ, 0x1a, UR55 ;  /* 0x0000001aff097899 */ /* 0x000fe40008011637 */
[----:B------:R-:W-:Y:S02]  /*15e0*/  USHF.R.U32.HI UR10, URZ, 0x1a, UR53 ;  /* 0x0000001aff0a7899 */ /* 0x000fe40008011635 */
[----:B------:R-:W-:Y:S02]  /*15f0*/  ULOP3.LUT UR6, UR6, 0x60000000, URZ, 0xc0, !UPT ;  /* 0x6000000006067892 */ /* 0x000fe4000f8ec0ff */
[----:B------:R-:W-:Y:S02]  /*1600*/  ULOP3.LUT UR5, UR5, 0x60000000, URZ, 0xc0, !UPT ;  /* 0x6000000005057892 */ /* 0x000fe4000f8ec0ff */
[----:B------:R-:W-:Y:S02]  /*1610*/  ULOP3.LUT UR50, UR8, 0x30, UR50, 0xf8, !UPT ;  /* 0x0000003008327892 */ /* 0x000fe4000f8ef832 */
[----:B------:R-:W-:-:S02]  /*1620*/  ULOP3.LUT UR48, UR7, 0x30, UR48, 0xf8, !UPT ;  /* 0x0000003007307892 */ /* 0x000fc4000f8ef830 */
[----:B------:R-:W-:Y:S02]  /*1630*/  UIADD3 UR4, UPT, UPT, UR13, UR4, URZ ;  /* 0x000000040d047290 */ /* 0x000fe4000fffe0ff */
[----:B------:R-:W-:Y:S02]  /*1640*/  ULEA.HI UR71, UR71, UR71, URZ, 0x1 ;  /* 0x0000004747477291 */ /* 0x000fe4000f8f08ff */
[----:B------:R-:W-:Y:S02]  /*1650*/  ULOP3.LUT UR6, UR6, 0x30, UR9, 0xf8, !UPT ;  /* 0x0000003006067892 */ /* 0x000fe4000f8ef809 */
[----:B------:R-:W-:Y:S02]  /*1660*/  ULOP3.LUT UR5, UR5, 0x30, UR10, 0xf8, !UPT ;  /* 0x0000003005057892 */ /* 0x000fe4000f8ef80a */
[----:B------:R-:W-:Y:S02]  /*1670*/  ULOP3.LUT UR51, UR50, UR4, URZ, 0xfc, !UPT ;  /* 0x0000000432337292 */ /* 0x000fe4000f8efcff */
[----:B------:R-:W-:-:S02]  /*1680*/  ULOP3.LUT UR49, UR48, UR4, URZ, 0xfc, !UPT ;  /* 0x0000000430317292 */ /* 0x000fc4000f8efcff */
[----:B------:R-:W-:Y:S02]  /*1690*/  UISETP.NE.AND UP0, UPT, UR69, URZ, UPT ;  /* 0x000000ff4500728c */ /* 0x000fe4000bf05270 */
[----:B------:R-:W-:Y:S02]  /*16a0*/  USHF.R.S32.HI UR71, URZ, 0x1, UR71 ;  /* 0x00000001ff477899 */ /* 0x000fe40008011447 */
[----:B------:R-:W-:Y:S02]  /*16b0*/  ULOP3.LUT UR47, UR6, UR4, URZ, 0xfc, !UPT ;  /* 0x00000004062f7292 */ /* 0x000fe4000f8efcff */
[----:B------:R-:W-:Y:S02]  /*16c0*/  ULOP3.LUT UR45, UR5, UR4, URZ, 0xfc, !UPT ;  /* 0x00000004052d7292 */ /* 0x000fe4000f8efcff */
[----:B------:R-:W-:Y:S01]  /*16d0*/  UISETP.NE.AND UP1, UPT, UR69, URZ, UPT ;  /* 0x000000ff4500728c */ /* 0x000fe2000bf25270 */
[----:B------:R-:W-:Y:S01]  /*16e0*/  UMOV UR66, URZ ;  /* 0x000000ff00427c82 */ /* 0x000fe20008000000 */
[----:B------:R-:W-:Y:S01]  /*16f0*/  UMOV UR34, URZ ;  /* 0x000000ff00227c82 */ /* 0x000fe20008000000 */
[----:B------:R-:W-:Y:S01]  /*1700*/  UMOV UR30, URZ ;  /* 0x000000ff001e7c82 */ /* 0x000fe20008000000 */
[----:B------:R-:W-:Y:S01]  /*1710*/  UMOV UR50, URZ ;  /* 0x000000ff00327c82 */ /* 0x000fe20008000000 */
[----:B------:R-:W-:Y:S01]  /*1720*/  UMOV UR48, URZ ;  /* 0x000000ff00307c82 */ /* 0x000fe20008000000 */
[----:B------:R-:W-:Y:S01]  /*1730*/  UMOV UR46, URZ ;  /* 0x000000ff002e7c82 */ /* 0x000fe20008000000 */
[----:B------:R-:W-:-:S05]  /*1740*/  UMOV UR44, URZ ;  /* 0x000000ff002c7c82 */ /* 0x000fca0008000000 */
.L_x_24:
[----:B-1--4-:R-:W-:Y:S01]  /*1750*/  PLOP3.LUT P1, PT, PT, PT, PT, 0x80, 0x8 ;  /* 0x000000000008781c */ /* 0x012fe20003f2f070 */
[----:B------:R-:W-:Y:S02]  /*1760*/  ULEA UR35, UR66, UR31, 0x7 ;  /* 0x0000001f42237291 */ /* 0x000fe4000f8e38ff */
[----:B------:R-:W-:Y:S02]  /*1770*/  UIADD3 UR68, UPT, UPT, UR71, UR68, URZ ;  /* 0x0000004447447290 */ /* 0x000fe4000fffe0ff */
[----:B------:R-:W-:Y:S02]  /*1780*/  UPLOP3.LUT UP4, UPT, UPT, UPT, UPT, 0x40, 0x4 ;  /* 0x000000000004789c */ /* 0x000fe40003f8e870 */
[----:B------:R-:W-:Y:S01]  /*1790*/  ULEA UR67, UR66, UR41, 0x3 ;  /* 0x0000002942437291 */ /* 0x000fe2000f8e18ff */
[----:B---3--:R-:W-:Y:S11]  /*17a0*/  BRA.U UP0, `(.L_x_17) ;  /* 0x00000001001c7547 */ /* 0x008ff6000b800000 */
[----:B------:R-:W-:Y:S01]  /*17b0*/  USHF.L.U32 UR4, UR34, 0x1f, URZ ;  /* 0x0000001f22047899 */ /* 0x000fe200080006ff */
[----:B------:R-:W-:Y:S01]  /*17c0*/  SHF.L.U32 R2, R4, 0x1f, RZ ;  /* 0x0000001f04027819 */ /* 0x000fe200000006ff */
[----:B------:R-:W-:-:S04]  /*17d0*/  ULEA UR5, UR30, UR41, 0x3 ;  /* 0x000000291e057291 */ /* 0x000fc8000f8e18ff */
[----:B------:R-:W-:-:S05]  /*17e0*/  MOV R0, UR4 ;  /* 0x0000000400007c02 */ /* 0x000fca0008000f00 */
[----:B------:R1:W3:Y:S01]  /*17f0*/  SYNCS.PHASECHK.TRANS64.TRYWAIT P1, [UR5], R0 ;  /* 0x00000000ff0075a7 */ /* 0x0002e20008021105 */
[----:B------:R-:W4:Y:S02]  /*1800*/  SYNCS.PHASECHK.TRANS64.TRYWAIT P0, [UR67+0x60], R2 ;  /* 0x00006002ff0075a7 */ /* 0x000f240008001143 */
[----:B-1-34-:R-:W-:Y:S05]  /*1810*/  @!P0 BRA `(.L_x_18) ;  /* 0x0000003400e48947 */ /* 0x01afea0003800000 */
.L_x_17:
[----:B------:R-:W-:-:S05]  /*1820*/  UMOV UR40, URZ ;  /* 0x000000ff00287c82 */ /* 0x000fca0008000000 */
.L_x_22:
[----:B---34-:R-:W-:Y:S05]  /*1830*/  BRA.U UP0, `(.L_x_19) ;  /* 0x0000000100dc7547 */ /* 0x018fea000b800000 */
[----:B------:R-:W-:Y:S02]  /*1840*/  ULEA UR10, UR30, UR61, 0x7 ;  /* 0x0000003d1e0a7291 */ /* 0x000fe4000f8e38ff */
[----:B------:R-:W-:Y:S02]  /*1850*/  ULEA UR8, UR30, UR60, 0x7 ;  /* 0x0000003c1e087291 */ /* 0x000fe4000f8e38ff */
[----:B------:R-:W-:Y:S02]  /*1860*/  ULEA UR6, UR30, UR63, 0x9 ;  /* 0x0000003f1e067291 */ /* 0x000fe4000f8e48ff */
[----:B------:R-:W-:Y:S02]  /*1870*/  ULEA UR4, UR30, UR62, 0xa ;  /* 0x0000003e1e047291 */ /* 0x000fe4000f8e50ff */
[----:B------:R-:W-:Y:S02]  /*1880*/  ULEA UR32, UR30, UR41, 0x3 ;  /* 0x000000291e207291 */ /* 0x000fe4000f8e18ff */
[----:B------:R-:W-:Y:S02]  /*1890*/  UIADD3 UR28, UPT, UPT, UR10, 0x20, URZ ;  /* 0x000000200a1c7890 */ /* 0x000fe4000fffe0ff */
        /* <DEDUP_REMOVED lines=11> */
[----:B------:R-:W-:Y:S01]  /*1950*/  UIADD3 UR43, UPT, UPT, UR32, 0x28, URZ ;  /* 0x00000028202b7890 */ /* 0x000fe2000fffe0ff */
[----:B------:R-:W-:Y:S01]  /*1960*/  UMOV UR11, 0x4008 ;  /* 0x00004008000b7882 */ /* 0x000fe20000000000 */
        /* <DEDUP_REMOVED lines=12> */
[----:B------:R-:W-:Y:S05]  /*1a30*/  @P1 BRA `(.L_x_20) ;  /* 0x0000000000101947 */ /* 0x000fea0003800000 */
[----:B------:R-:W-:Y:S06]  /*1a40*/  USHF.L.U32 UR33, UR34, 0x1f, URZ ;  /* 0x0000001f22217899 */ /* 0x000fec00080006ff */
[----:B-1----:R-:W-:Y:S04]  /*1a50*/  MOV R0, UR33 ;  /* 0x0000002100007c02 */ /* 0x002fe80008000f00 */
[----:B------:R-:W1:Y:S02]  /*1a60*/  SYNCS.PHASECHK.TRANS64.TRYWAIT P0, [UR32], R0 ;  /* 0x00000000ff0075a7 */ /* 0x000e640008001120 */
[----:B-1----:R-:W-:Y:S05]  /*1a70*/  @!P0 BRA `(.L_x_21) ;  /* 0x0000003400688947 */ /* 0x002fea0003800000 */
.L_x_20:
[----:B------:R3:W-:Y:S01]  /*1a80*/  UTCCP.T.S.2CTA.4x32dp128bit tmem[UR31+0x100], gdesc[UR10] ;  /* 0x0001000a1f0079e7 */ /* 0x0007e20009300000 */
[----:B------:R3:W-:Y:S01]  /*1a90*/  UTCCP.T.S.2CTA.4x32dp128bit tmem[UR31+0x104], gdesc[UR28] ;  /* 0x0001041c1f0079e7 */ /* 0x0007e20009300000 */
[----:B------:R3:W-:Y:S01]  /*1aa0*/  UTCCP.T.S.2CTA.4x32dp128bit tmem[UR31+0x108], gdesc[UR26] ;  /* 0x0001081a1f0079e7 */ /* 0x0007e20009300000 */
[----:B------:R3:W-:Y:S01]  /*1ab0*/  UTCCP.T.S.2CTA.4x32dp128bit tmem[UR31+0x10c], gdesc[UR24] ;  /* 0x00010c181f0079e7 */ /* 0x0007e20009300000 */
[----:B------:R3:W-:Y:S01]  /*1ac0*/  UTCCP.T.S.2CTA.4x32dp128bit tmem[UR31+0x110], gdesc[UR8] ;  /* 0x000110081f0079e7 */ /* 0x0007e20009300000 */
[----:B------:R3:W-:Y:S01]  /*1ad0*/  UTCCP.T.S.2CTA.4x32dp128bit tmem[UR31+0x114], gdesc[UR22] ;  /* 0x000114161f0079e7 */ /* 0x0007e20009300000 */
[----:B------:R3:W-:Y:S01]  /*1ae0*/  UTCCP.T.S.2CTA.4x32dp128bit tmem[UR31+0x118], gdesc[UR20] ;  /* 0x000118141f0079e7 */ /* 0x0007e20009300000 */
[----:B------:R3:W-:Y:S01]  /*1af0*/  UTCCP.T.S.2CTA.4x32dp128bit tmem[UR31+0x11c], gdesc[UR18] ;  /* 0x00011c121f0079e7 */ /* 0x0007e20009300000 */
[----:B------:R3:W-:Y:S01]  /*1b00*/  UTCOMMA.2CTA.4X gdesc[UR4], gdesc[UR6], tmem[UR35], tmem[UR50], idesc[UR51], tmem[UR58], UP4 ;  /* 0x803a3206040075ea */ /* 0x0007e2000a200023 */
[----:B------:R-:W-:Y:S01]  /*1b10*/  UPLOP3.LUT UP4, UPT, UPT, UPT, UPT, 0x80, 0x8 ;  /* 0x000000000008789c */ /* 0x000fe20003f8f070 */
[----:B------:R3:W-:Y:S01]  /*1b20*/  UTCOMMA.2CTA.4X gdesc[UR14], gdesc[UR16], tmem[UR35], tmem[UR48], idesc[UR49], tmem[UR56], UPT ;  /* 0x803830100e0075ea */ /* 0x0007e2000ba00023 */
[----:B------:R-:W-:Y:S01]  /*1b30*/  UMOV UR39, 0x40004040 ;  /* 0x4000404000277882 */ /* 0x000fe20000000000 */
[----:B------:R-:W-:Y:S01]  /*1b40*/  UMOV UR37, 0x40004040 ;  /* 0x4000404000257882 */ /* 0x000fe20000000000 */
[----:B------:R-:W-:Y:S01]  /*1b50*/  UMOV UR32, UR42 ;  /* 0x0000002a00207c82 */ /* 0x000fe20008000000 */
[----:B------:R-:W-:Y:S01]  /*1b60*/  UMOV UR33, 0x40004040 ;  /* 0x4000404000217882 */ /* 0x000fe20000000000 */
[----:B------:R3:W-:Y:S01]  /*1b70*/  UTCOMMA.2CTA.4X gdesc[UR38], gdesc[UR12], tmem[UR35], tmem[UR46], idesc[UR47], tmem[UR54], UPT ;  /* 0x80362e0c260075ea */ /* 0x0007e2000ba00023 */
[----:B------:R3:W-:Y:S01]  /*1b80*/  UTCOMMA.2CTA.4X gdesc[UR32], gdesc[UR36], tmem[UR35], tmem[UR44], idesc[UR45], tmem[UR52], UPT ;  /* 0x80342c24200075ea */ /* 0x0007e2000ba00023 */
[----:B------:R3:W-:Y:S01]  /*1b90*/  UTCBAR.2CTA.MULTICAST [UR43], URZ, UR64 ;  /* 0x000000ff2b0073e9 */ /* 0x0007e20008200840 */
[----:B------:R-:W-:Y:S02]  /*1ba0*/  NOP ;  /* 0x0000000000007918 */ /* 0x000fe40000000000 */
.L_x_19:
[----:B---3--:R-:W-:Y:S01]  /*1bb0*/  UIADD3 UR4, UPT, UPT, UR30, 0x1, URZ ;  /* 0x000000011e047890 */ /* 0x008fe2000fffe0ff */
[----:B------:R-:W-:Y:S01]  /*1bc0*/  PLOP3.LUT P1, PT, PT, PT, PT, 0x80, 0x8 ;  /* 0x000000000008781c */ /* 0x000fe20003f2f070 */
[----:B------:R-:W-:Y:S02]  /*1bd0*/  UISETP.GT.U32.AND UP3, UPT, UR40, 0xe, UPT ;  /* 0x0000000e2800788c */ /* 0x000fe4000bf64070 */
[----:B------:R-:W-:Y:S02]  /*1be0*/  UISETP.NE.AND UP2, UPT, UR4, 0x5, UPT ;  /* 0x000000050400788c */ /* 0x000fe4000bf45270 */
[----:B------:R-:W-:Y:S02]  /*1bf0*/  UISETP.NE.OR UP3, UPT, UR69, URZ, UP3 ;  /* 0x000000ff4500728c */ /* 0x000fe40009f65670 */
[----:B------:R-:W-:Y:S02]  /*1c00*/  USEL UR5, URZ, 0x1, UP2 ;  /* 0x00000001ff057887 */ /* 0x000fe40009000000 */
[----:B------:R-:W-:Y:S02]  /*1c10*/  USEL UR30, UR4, URZ, UP2 ;  /* 0x000000ff041e7287 */ /* 0x000fe40009000000 */
[----:B------:R-:W-:Y:S01]  /*1c20*/  ULOP3.LUT UR34, UR34, UR5, URZ, 0x3c, !UPT ;  /* 0x0000000522227292 */ /* 0x000fe2000f8e3cff */
[----:B------:R-:W-:Y:S04]  /*1c30*/  PLOP3.LUT P0, PT, PT, PT, UP3, 0x80, 0x8 ;  /* 0x000000000008781c */ /* 0x000fe80003f0f038 */
[----:B------:R-:W-:Y:S02]  /*1c40*/  @!UP3 USHF.L.U32 UR4, UR34, 0x1f, URZ ;  /* 0x0000001f2204b899 */ /* 0x000fe400080006ff */
[----:B------:R-:W-:Y:S04]  /*1c50*/  @!UP3 ULEA UR5, UR30, UR41, 0x3 ;  /* 0x000000291e05b291 */ /* 0x000fe8000f8e18ff */
[----:B-1----:R-:W-:Y:S01]  /*1c60*/  IMAD.U32 R0, RZ, RZ, UR4 ;  /* 0x00000004ff007e24 */ /* 0x002fe2000f8e00ff */
[----:B------:R-:W-:Y:S04]  /*1c70*/  UIADD3 UR4, UPT, UPT, UR40, 0x1, URZ ;  /* 0x0000000128047890 */ /* 0x000fe8000fffe0ff */
[----:B------:R3:W4:Y:S01]  /*1c80*/  @!P0 SYNCS.PHASECHK.TRANS64.TRYWAIT P1, [UR5], R0 ;  /* 0x00000000ff0085a7 */ /* 0x0007220008021105 */
[----:B------:R-:W-:Y:S02]  /*1c90*/  UISETP.NE.AND UP2, UPT, UR4, 0x10, UPT ;  /* 0x000000100400788c */ /* 0x000fe4000bf45270 */
[----:B------:R-:W-:Y:S07]  /*1ca0*/  UMOV UR40, UR4 ;  /* 0x0000000400287c82 */ /* 0x000fee0008000000 */
[----:B------:R-:W-:Y:S05]  /*1cb0*/  BRA.U UP2, `(.L_x_22) ;  /* 0xfffffff902dc7547 */ /* 0x000fea000b83ffff */
[----:B------:R-:W-:Y:S05]  /*1cc0*/  BRA.U UP1, `(.L_x_23) ;  /* 0x0000000101107547 */ /* 0x000fea000b800000 */
[----:B------:R-:W-:Y:S01]  /*1cd0*/  UIADD3 UR4, UPT, UPT, UR67, 0x50, URZ ;  /* 0x0000005043047890 */ /* 0x000fe2000fffe0ff */
[----:B------:R-:W-:-:S08]  /*1ce0*/  UMOV UR5, 0x3 ;  /* 0x0000000300057882 */ /* 0x000fd00000000000 */
[----:B------:R1:W-:Y:S01]  /*1cf0*/  UTCBAR.2CTA.MULTICAST [UR4], URZ, UR5 ;  /* 0x000000ff040073e9 */ /* 0x0003e20008200805 */
[----:B------:R-:W-:Y:S02]  /*1d00*/  NOP ;  /* 0x0000000000007918 */ /* 0x000fe40000000000 */
.L_x_23:
[----:B-1----:R-:W-:-:S04]  /*1d10*/  UIADD3 UR4, UPT, UPT, UR66, 0x1, URZ ;  /* 0x0000000142047890 */ /* 0x002fc8000fffe0ff */
[----:B------:R-:W-:-:S04]  /*1d20*/  UISETP.NE.AND UP2, UPT, UR4, 0x2, UPT ;  /* 0x000000020400788c */ /* 0x000fc8000bf45270 */
[----:B------:R-:W-:Y:S02]  /*1d30*/  USEL UR66, UR4, URZ, UP2 ;  /* 0x000000ff04427287 */ /* 0x000fe40009000000 */
[----:B------:R-:W-:Y:S02]  /*1d40*/  USEL UR4, URZ, 0x1, UP2 ;  /* 0x00000001ff047887 */ /* 0x000fe40009000000 */
[----:B------:R-:W-:-:S04]  /*1d50*/  UISETP.GE.AND UP2, UPT, UR68, 0x200, UPT ;  /* 0x000002004400788c */ /* 0x000fc8000bf46270 */
[----:B------:R-:W-:-:S05]  /*1d60*/  LOP3.LUT R4, R4, UR4, RZ, 0x3c, !PT ;  /* 0x0000000404047c12 */ /* 0x000fca000f8e3cff */
[----:B------:R-:W-:Y:S05]  /*1d70*/  BRA.U !UP2, `(.L_x_24) ;  /* 0xfffffff90a747547 */ /* 0x000fea000b83ffff */
[----:B------:R-:W-:-:S06]  /*1d80*/  UIADD3 UR4, UPT, UPT, UR66, 0x1, URZ ;  /* 0x0000000142047890 */ /* 0x000fcc000fffe0ff */
[----:B------:R-:W-:Y:S02]  /*1d90*/  MOV R5, UR4 ;  /* 0x0000000400057c02 */ /* 0x000fe40008000f00 */
.L_x_16:
[----:B------:R-:W-:-:S09]  /*1da0*/  UISETP.NE.AND UP0, UPT, UR65, URZ, UPT ;  /* 0x000000ff4100728c */ /* 0x000fd2000bf05270 */
[----:B------:R-:W-:Y:S05]  /*1db0*/  BRA.U UP0, `(.L_x_25) ;  /* 0x0000000100807547 */ /* 0x000fea000b800000 */
[----:B---3--:R-:W3:Y:S01]  /*1dc0*/  S2R R0, SR_CgaCtaId ;  /* 0x0000000000007919 */ /* 0x008ee20000008800 */
[C---:B------:R-:W-:Y:S02]  /*1dd0*/  ISETP.NE.AND P0, PT, R5.reuse, 0x2, PT ;  /* 0x000000020500780c */ /* 0x040fe40003f05270 */
[----:B------:R-:W-:Y:S02]  /*1de0*/  MOV R2, 0x400 ;  /* 0x0000040000027802 */ /* 0x000fe40000000f00 */
[----:B------:R-:W-:Y:S02]  /*1df0*/  SEL R3, RZ, 0x1, P0 ;  /* 0x00000001ff037807 */ /* 0x000fe40000000000 */
[----:B------:R-:W-:Y:S02]  /*1e00*/  SEL R5, R5, RZ, P0 ;  /* 0x000000ff05057207 */ /* 0x000fe40000000000 */
[----:B------:R-:W-:Y:S02]  /*1e10*/  LOP3.LUT R3, R4, R3, RZ, 0x3c, !PT ;  /* 0x0000000304037212 */ /* 0x000fe400078e3cff */
[----:B---3--:R-:W-:-:S03]  /*1e20*/  LEA R0, R0, R2, 0x18 ;  /* 0x0000000200007211 */ /* 0x008fc600078ec0ff */
[----:B------:R-:W-:Y:S02]  /*1e30*/  IMAD.U32 R2, R3, -0x80000000, RZ ;  /* 0x8000000003027824 */ /* 0x000fe400078e00ff */
[----:B------:R-:W-:Y:S02]  /*1e40*/  IMAD R0, R5, 0x8, R0 ;  /* 0x0000000805007824 */ /* 0x000fe400078e0200 */
[----:B------:R-:W-:-:S04]  /*1e50*/  IMAD.MOV.U32 R3, RZ, RZ, R2 ;  /* 0x000000ffff037224 */ /* 0x000fc800078e0002 */
[----:B------:R3:W5:Y:S03]  /*1e60*/  SYNCS.PHASECHK.TRANS64.TRYWAIT P0, [R0+URZ+0x60], R3 ;  /* 0x00006003000075a7 */ /* 0x00076600080011ff */
[----:B-----5:R-:W-:Y:S05]  /*1e70*/  @!P0 NANOSLEEP.SYNCS 0x989680 ;  /* 0x009896800000895d */ /* 0x020fea0003900000 */
[----:B------:R-:W5:Y:S02]  /*1e80*/  @!P0 SYNCS.PHASECHK.TRANS64 P0, [R0+URZ+0x60], R3 ;  /* 0x00006003000085a7 */ /* 0x000f6400080010ff */
[----:B-----5:R-:W-:Y:S05]  /*1e90*/  @P0 BRA `(.L_x_25) ;  /* 0x0000000000480947 */ /* 0x020fea0003800000 */
.L_x_26:
[----:B-----5:R5:W3:Y:S02]  /*1ea0*/  SYNCS.PHASECHK.TRANS64.TRYWAIT P0, [R0+URZ+0x60], R3 ;  /* 0x00006003000075a7 */ /* 0x020ae400080011ff */
[----:B---3--:R-:W-:Y:S05]  /*1eb0*/  @!P0 NANOSLEEP.SYNCS 0x989680 ;  /* 0x009896800000895d */ /* 0x008fea0003900000 */
[----:B------:R-:W3:Y:S02]  /*1ec0*/  @!P0 SYNCS.PHASECHK.TRANS64 P0, [R0+URZ+0x60], R3 ;  /* 0x00006003000085a7 */ /* 0x000ee400080010ff */
[----:B---3--:R-:W-:Y:S05]  /*1ed0*/  @!P0 BRA `(.L_x_26) ;  /* 0xfffffffc00f08947 */ /* 0x008fea000383ffff */
[----:B------:R-:W-:Y:S05]  /*1ee0*/  BRA `(.L_x_25) ;  /* 0x0000000000347947 */ /* 0x000fea0003800000 */
.L_x_15:
[----:B------:R-:W-:-:S09]  /*1ef0*/  UISETP.NE.AND UP0, UPT, UR70, URZ, UPT ;  /* 0x000000ff4600728c */ /* 0x000fd2000bf05270 */
[----:B------:R-:W-:Y:S05]  /*1f00*/  BRA.U UP0, `(.L_x_27) ;  /* 0x0000000100287547 */ /* 0x000fea000b800000 */
[----:B------:R-:W-:Y:S01]  /*1f10*/  UMOV UR6, 0x400 ;  /* 0x0000040000067882 */ /* 0x000fe20000000000 */
[----:B------:R-:W-:Y:S01]  /*1f20*/  UMOV UR4, 0x20 ;  /* 0x0000002000047882 */ /* 0x000fe20000000000 */
[----:B------:R-:W-:Y:S02]  /*1f30*/  ULEA UR6, UR41, UR6, 0x18 ;  /* 0x0000000629067291 */ /* 0x000fe4000f8ec0ff */
[----:B------:R-:W-:-:S04]  /*1f40*/  UIADD3 UR4, UPT, UPT, -UR4, 0x100000, URZ ;  /* 0x0010000004047890 */ /* 0x000fc8000fffe1ff */
[----:B------:R-:W-:Y:S02]  /*1f50*/  USHF.L.U32 UR5, UR4, 0xb, URZ ;  /* 0x0000000b04057899 */ /* 0x000fe400080006ff */
[----:B------:R-:W-:Y:S01]  /*1f60*/  USHF.L.U32 UR4, UR4, 0x1, URZ ;  /* 0x0000000104047899 */ /* 0x000fe200080006ff */
[----:B------:R-:W-:Y:S01]  /*1f70*/  ELECT P0, URZ, PT ;  /* 0x0000000000ff782f */ /* 0x000fe20003800000 */
[----:B------:R-:W5:Y:S10]  /*1f80*/  FENCE.VIEW.ASYNC.S ;  /* 0x00000000000073c6 */ /* 0x000f740000000000 */
[----:B-----5:R5:W4:Y:S01]  /*1f90*/  SYNCS.EXCH.64 URZ, [UR6+0x70], UR4 ;  /* 0x0000700406ff75b2 */ /* 0x020b220008000100 */
[----:B------:R-:W-:Y:S01]  /*1fa0*/  NOP ;  /* 0x0000000000007918 */ /* 0x000fe20000000000 */
.L_x_27:
[----:B------:R-:W-:Y:S01]  /*1fb0*/  NOP ;  /* 0x0000000000007918 */ /* 0x000fe20000000000 */
.L_x_25:
[----:B------:R-:W-:Y:S02]  /*1fc0*/  UISETP.NE.AND UP0, UPT, UR70, URZ, UPT ;  /* 0x000000ff4600728c */ /* 0x000fe4000bf05270 */
[----:B------:R-:W-:-:S06]  /*1fd0*/  UISETP.GT.AND UP1, UPT, UR70, 0x3, UPT ;  /* 0x000000034600788c */ /* 0x000fcc000bf24270 */
[----:B------:R-:W-:Y:S01]  /*1fe0*/  PLOP3.LUT P0, PT, PT, PT, UP1, 0x80, 0x8 ;  /* 0x000000000008781c */ /* 0x000fe20003f0f018 */
[----:B------:R-:W-:-:S12]  /*1ff0*/  BRA.U UP0, `(.L_x_28) ;  /* 0x00000001002c7547 */ /* 0x000fd8000b800000 */
[----:B-----5:R-:W5:Y:S01]  /*2000*/  S2UR UR6, SR_CgaCtaId ;  /* 0x00000000000679c3 */ /* 0x020f620000008800 */
[----:B------:R-:W-:Y:S01]  /*2010*/  UMOV UR4, 0x400 ;  /* 0x0000040000047882 */ /* 0x000fe20000000000 */
[----:B------:R-:W-:Y:S01]  /*2020*/  UMOV UR5, 0x20 ;  /* 0x0000002000057882 */ /* 0x000fe20000000000 */
[----:B-1--4-:R-:W-:Y:S01]  /*2030*/  ELECT P1, URZ, PT ;  /* 0x0000000000ff782f */ /* 0x012fe20003820000 */
[----:B-----5:R-:W-:Y:S02]  /*2040*/  ULEA UR6, UR6, UR4, 0x18 ;  /* 0x0000000406067291 */ /* 0x020fe4000f8ec0ff */
[----:B------:R-:W-:-:S04]  /*2050*/  UIADD3 UR4, UPT, UPT, -UR5, 0x100000, URZ ;  /* 0x0010000005047890 */ /* 0x000fc8000fffe1ff */
[----:B------:R-:W-:Y:S02]  /*2060*/  USHF.L.U32 UR5, UR4, 0xb, URZ ;  /* 0x0000000b04057899 */ /* 0x000fe400080006ff */
[----:B------:R-:W-:Y:S01]  /*2070*/  USHF.L.U32 UR4, UR4, 0x1, URZ ;  /* 0x0000000104047899 */ /* 0x000fe200080006ff */
[----:B------:R-:W1:Y:S11]  /*2080*/  FENCE.VIEW.ASYNC.S ;  /* 0x00000000000073c6 */ /* 0x000e760000000000 */
[----:B-1----:R1:W4:Y:S01]  /*2090*/  SYNCS.EXCH.64 URZ, [UR6+0x70], UR4 ;  /* 0x0000700406ff75b2 */ /* 0x0023220008000100 */
[----:B------:R-:W-:Y:S01]  /*20a0*/  NOP ;  /* 0x0000000000007918 */ /* 0x000fe20000000000 */
.L_x_28:
[----:B------:R-:W-:Y:S01]  /*20b0*/  NOP ;  /* 0x0000000000007918 */ /* 0x000fe20000000000 */
[----:B------:R-:W-:Y:S01]  /*20c0*/  @P0 NOP ;  /* 0x0000000000000918 */ /* 0x000fe20000000000 */
[----:B------:R-:W-:Y:S05]  /*20d0*/  BRA.U UP1, `(.L_x_29) ;  /* 0x0000002d016c7547 */ /* 0x000fea000b800000 */
[----:B------:R-:W-:Y:S05]  /*20e0*/  BRA.U UP0, `(.L_x_30) ;  /* 0x00000001002c7547 */ /* 0x000fea000b800000 */
[----:B-1---5:R-:W1:Y:S01]  /*20f0*/  S2UR UR6, SR_CgaCtaId ;  /* 0x00000000000679c3 */ /* 0x022e620000008800 */
[----:B------:R-:W-:Y:S01]  /*2100*/  UMOV UR4, 0x400 ;  /* 0x0000040000047882 */ /* 0x000fe20000000000 */
[----:B------:R-:W-:Y:S01]  /*2110*/  UMOV UR5, 0x20 ;  /* 0x0000002000057882 */ /* 0x000fe20000000000 */
[----:B------:R-:W-:Y:S01]  /*2120*/  ELECT P0, URZ, PT ;  /* 0x0000000000ff782f */ /* 0x000fe20003800000 */
[----:B-1----:R-:W-:Y:S02]  /*2130*/  ULEA UR6, UR6, UR4, 0x18 ;  /* 0x0000000406067291 */ /* 0x002fe4000f8ec0ff */
[----:B------:R-:W-:-:S04]  /*2140*/  UIADD3 UR4, UPT, UPT, -UR5, 0x100000, URZ ;  /* 0x0010000005047890 */ /* 0x000fc8000fffe1ff */
[----:B------:R-:W-:Y:S02]  /*2150*/  USHF.L.U32 UR5, UR4, 0xb, URZ ;  /* 0x0000000b04057899 */ /* 0x000fe400080006ff */
[----:B------:R-:W-:Y:S01]  /*2160*/  USHF.L.U32 UR4, UR4, 0x1, URZ ;  /* 0x0000000104047899 */ /* 0x000fe200080006ff */
[----:B------:R-:W1:Y:S11]  /*2170*/  FENCE.VIEW.ASYNC.S ;  /* 0x00000000000073c6 */ /* 0x000e760000000000 */
[----:B-1----:R1:W5:Y:S01]  /*2180*/  SYNCS.EXCH.64 URZ, [UR6+0x70], UR4 ;  /* 0x0000700406ff75b2 */ /* 0x0023620008000100 */
[----:B------:R-:W-:Y:S01]  /*2190*/  NOP ;  /* 0x0000000000007918 */ /* 0x000fe20000000000 */
.L_x_30:
[----:B------:R-:W-:Y:S01]  /*21a0*/  NOP ;  /* 0x0000000000007918 */ /* 0x000fe20000000000 */
[----:B------:R-:W-:Y:S05]  /*21b0*/  BRA.U UP0, `(.L_x_31) ;  /* 0x00000005008c7547 */ /* 0x000fea000b800000 */
[----:B------:R-:W5:Y:S02]  /*21c0*/  S2R R5, SR_CgaCtaId ;  /* 0x0000000000057919 */ /* 0x000f640000008800 */
[----:B----45:R-:W-:Y:S01]  /*21d0*/  NOP ;  /* 0x0000000000007918 */ /* 0x030fe20000000000 */
[----:B---3--:R-:W-:Y:S02]  /*21e0*/  MOV R0, 0x40 ;  /* 0x0000004000007802 */ /* 0x008fe40000000f00 */
[----:B------:R-:W-:Y:S02]  /*21f0*/  MOV R4, 0x400 ;  /* 0x0000040000047802 */ /* 0x000fe40000000f00 */
[C---:B------:R-:W-:Y:S02]  /*2200*/  LEA R0, R5.reuse, R0, 0x18 ;  /* 0x0000000005007211 */ /* 0x040fe400078ec0ff */
[----:B------:R-:W-:-:S04]  /*2210*/  LEA R4, R5, R4, 0x18 ;  /* 0x0000000405047211 */ /* 0x000fc800078ec0ff */
[----:B------:R-:W3:Y:S02]  /*2220*/  LDS.U8 R0, [R0] ;  /* 0x0000000000007984 */ /* 0x000ee40000000000 */
[----:B---3--:R-:W-:-:S13]  /*2230*/  ISETP.NE.AND P0, PT, R0, RZ, PT ;  /* 0x000000ff0000720c */ /* 0x008fda0003f05270 */
[----:B------:R-:W-:Y:S05]  /*2240*/  @P0 BRA `(.L_x_32) ;  /* 0x0000000400500947 */ /* 0x000fea0003800000 */
[C---:B------:R-:W-:Y:S02]  /*2250*/  LOP3.LUT R0, R5.reuse, 0x1, RZ, 0xc0, !PT ;  /* 0x0000000105007812 */ /* 0x040fe400078ec0ff */
[----:B------:R-:W-:Y:S02]  /*2260*/  LOP3.LUT R12, R5, 0x1, RZ, 0x3c, !PT ;  /* 0x00000001050c7812 */ /* 0x000fe400078e3cff */
[----:B-1----:R-:W-:-:S13]  /*2270*/  ISETP.NE.U32.AND P1, PT, R0, 0x1, PT ;  /* 0x000000010000780c */ /* 0x002fda0003f25070 */
[----:B------:R-:W-:Y:S05]  /*2280*/  @!P1 BRA `(.L_x_33) ;  /* 0x0000000000c49947 */ /* 0x000fea0003800000 */
[----:B------:R-:W-:Y:S01]  /*2290*/  ELECT P0, URZ, PT ;  /* 0x0000000000ff782f */ /* 0x000fe20003800000 */
[----:B------:R-:W-:-:S12]  /*22a0*/  BSSY B0, `(.L_x_33) ;  /* 0x000002f000007945 */ /* 0x000fd80003800000 */
[----:B------:R-:W-:Y:S05]  /*22b0*/  @!P0 BRA `(.L_x_34) ;  /* 0x0000000000b48947 */ /* 0x000fea0003800000 */
[----:B------:R-:W-:-:S05]  /*22c0*/  UMOV UR4, 0x10 ;  /* 0x0000001000047882 */ /* 0x000fca0000000000 */
[----:B------:R-:W-:Y:S04]  /*22d0*/  DEPBAR.LE SB1, 0x36 ;  /* 0x00009d800000791a */ /* 0x000fe80000000000 */
[----:B------:R-:W1:Y:S02]  /*22e0*/  UTCATOMSWS.2CTA.FIND_AND_SET.ALIGN UP0, UR4, UR4 ;  /* 0x00000004000475e3 */ /* 0x000e640008200800 */
[----:B-1----:R-:W-:Y:S01]  /*22f0*/  PLOP3.LUT P0, PT, PT, PT, UP0, 0x80, 0x8 ;  /* 0x000000000008781c */ /* 0x002fe20003f0f008 */
[----:B------:R-:W-:-:S03]  /*2300*/  IMAD.U32 R11, RZ, RZ, UR4 ;  /* 0x00000004ff0b7e24 */ /* 0x000fc6000f8e00ff */
[----:B------:R-:W-:-:S04]  /*2310*/  SEL R0, RZ, 0xffffffff, !P0 ;  /* 0xffffffffff007807 */ /* 0x000fc80004000000 */
[----:B------:R-:W-:-:S13]  /*2320*/  ISETP.NE.AND P0, PT, R0, RZ, PT ;  /* 0x000000ff0000720c */ /* 0x000fda0003f05270 */
[----:B------:R-:W-:Y:S05]  /*2330*/  @P0 BRA `(.L_x_35) ;  /* 0x0000000000240947 */ /* 0x000fea0003800000 */
.L_x_36:
[----:B------:R-:W-:Y:S05]  /*2340*/  NANOSLEEP 0x64 ;  /* 0x000000640000795d */ /* 0x000fea0003800000 */
[----:B------:R-:W-:-:S05]  /*2350*/  UMOV UR4, 0x10 ;  /* 0x0000001000047882 */ /* 0x000fca0000000000 */
[----:B------:R-:W-:Y:S04]  /*2360*/  DEPBAR.LE SB1, 0x36 ;  /* 0x00009d800000791a */ /* 0x000fe80000000000 */
[----:B------:R-:W1:Y:S02]  /*2370*/  UTCATOMSWS.2CTA.FIND_AND_SET.ALIGN UP0, UR4, UR4 ;  /* 0x00000004000475e3 */ /* 0x000e640008200800 */
[----:B-1----:R-:W-:Y:S01]  /*2380*/  PLOP3.LUT P0, PT, PT, PT, UP0, 0x80, 0x8 ;  /* 0x000000000008781c */ /* 0x002fe20003f0f008 */
[----:B------:R-:W-:-:S03]  /*2390*/  IMAD.U32 R11, RZ, RZ, UR4 ;  /* 0x00000004ff0b7e24 */ /* 0x000fc6000f8e00ff */
[----:B------:R-:W-:-:S04]  /*23a0*/  SEL R0, RZ, 0xffffffff, !P0 ;  /* 0xffffffffff007807 */ /* 0x000fc80004000000 */
[----:B------:R-:W-:-:S13]  /*23b0*/  ISETP.NE.AND P0, PT, R0, RZ, PT ;  /* 0x000000ff0000720c */ /* 0x000fda0003f05270 */
[----:B------:R-:W-:Y:S05]  /*23c0*/  @!P0 BRA `(.L_x_36) ;  /* 0xfffffffc00dc8947 */ /* 0x000fea000383ffff */
.L_x_35:
[----:B------:R-:W-:Y:S01]  /*23d0*/  MOV R10, 0x60 ;  /* 0x00000060000a7802 */ /* 0x000fe20000000f00 */
[----:B------:R-:W-:Y:S01]  /*23e0*/  VIADD R2, R4, 0x78 ;  /* 0x0000007804027836 */ /* 0x000fe20000000000 */
[----:B------:R-:W-:Y:S01]  /*23f0*/  MOV R3, 0x58 ;  /* 0x0000005800037802 */ /* 0x000fe20000000f00 */
[----:B------:R-:W-:Y:S01]  /*2400*/  IMAD.MOV.U32 R7, RZ, RZ, 0x4 ;  /* 0x00000004ff077424 */ /* 0x000fe200078e00ff */
[C---:B------:R-:W-:Y:S02]  /*2410*/  LEA R10, R5.reuse, R10, 0x18 ;  /* 0x0000000a050a7211 */ /* 0x040fe400078ec0ff */
[----:B------:R-:W-:-:S03]  /*2420*/  LEA R3, R5, R3, 0x18 ;  /* 0x0000000305037211 */ /* 0x000fc600078ec0ff */
[----:B------:R-:W1:Y:S02]  /*2430*/  LDS R8, [R10] ;  /* 0x000000000a087984 */ /* 0x000e640000000800 */
[----:B-1----:R-:W-:-:S04]  /*2440*/  IMAD.U32 R8, R8, -0x80000000, RZ ;  /* 0x8000000008087824 */ /* 0x002fc800078e00ff */
[----:B------:R-:W1:Y:S02]  /*2450*/  SYNCS.PHASECHK.TRANS64.TRYWAIT P0, [R3+URZ], R8 ;  /* 0x00000008030075a7 */ /* 0x000e6400080011ff */
[----:B-1----:R-:W-:Y:S05]  /*2460*/  @P0 BRA `(.L_x_37) ;  /* 0x0000000000080947 */ /* 0x002fea0003800000 */
[----:B------:R-:W1:Y:S02]  /*2470*/  SYNCS.PHASECHK.TRANS64.TRYWAIT P0, [R3+URZ], R8 ;  /* 0x00000008030075a7 */ /* 0x000e6400080011ff */
[----:B-1----:R-:W-:Y:S05]  /*2480*/  @!P0 BRA `(.L_x_38) ;  /* 0x0000002c00048947 */ /* 0x002fea0003800000 */
.L_x_37:
[C---:B-1----:R-:W-:Y:S01]  /*2490*/  PRMT R3, R12.reuse, 0x654, R3 ;  /* 0x000006540c037816 */ /* 0x042fe20000000003 */
[C---:B------:R-:W-:Y:S01]  /*24a0*/  IMAD.SHL.U32 R9, R11.reuse, 0x20, RZ ;  /* 0x000000200b097824 */ /* 0x040fe200078e00ff */
[----:B------:R-:W-:Y:S01]  /*24b0*/  PRMT R2, R12, 0x654, R2 ;  /* 0x000006540c027816 */ /* 0x000fe20000000002 */
[----:B------:R-:W-:Y:S01]  /*24c0*/  IMAD.MOV.U32 R6, RZ, RZ, 0xffff ;  /* 0x0000ffffff067424 */ /* 0x000fe200078e00ff */
[----:B------:R1:W-:Y:S01]  /*24d0*/  SYNCS.ARRIVE.TRANS64.RED RZ, [R3+URZ], R7 ;  /* 0x0000000703ff79a7 */ /* 0x0003e200080004ff */
[----:B------:R-:W-:Y:S01]  /*24e0*/  IMAD.MOV.U32 R0, RZ, RZ, 0x1 ;  /* 0x00000001ff007424 */ /* 0x000fe200078e00ff */
[----:B------:R-:W-:Y:S01]  /*24f0*/  STS [R4+0x78], R9 ;  /* 0x0000780904007388 */ /* 0x000fe20000000800 */
[----:B------:R-:W-:Y:S01]  /*2500*/  VIADD R8, R11, 0x10 ;  /* 0x000000100b087836 */ /* 0x000fe20000000000 */
[----:B------:R-:W-:Y:S02]  /*2510*/  SHF.L.U32 R6, R6, R11, RZ ;  /* 0x0000000b06067219 */ /* 0x000fe400000006ff */
[----:B------:R3:W-:Y:S02]  /*2520*/  STAS [R2.64], R11 ;  /* 0x0000000b02007dbd */ /* 0x0007e4000c0008ff */
[----:B------:R-:W-:-:S04]  /*2530*/  SHF.L.U32 R8, R0, R8, RZ ;  /* 0x0000000800087219 */ /* 0x000fc800000006ff */
[----:B------:R-:W-:Y:S02]  /*2540*/  LOP3.LUT R6, R8, R6, RZ, 0xfc, !PT ;  /* 0x0000000608067212 */ /* 0x000fe400078efcff */
[----:B---3--:R-:W-:-:S04]  /*2550*/  MOV R2, 0x50 ;  /* 0x0000005000027802 */ /* 0x008fc80000000f00 */
[----:B------:R-:W-:-:S05]  /*2560*/  LEA R2, R5, R2, 0x18 ;  /* 0x0000000205027211 */ /* 0x000fca00078ec0ff */
[----:B------:R1:W-:Y:S04]  /*2570*/  ATOMS.OR RZ, [R2], R6 ;  /* 0x0000000602ff738c */ /* 0x0003e80003000000 */
[----:B------:R1:W-:Y:S02]  /*2580*/  ATOMS.XOR RZ, [R10], R0 ;  /* 0x000000000aff738c */ /* 0x0003e40003800000 */
.L_x_34:
[----:B--2---:R-:W-:Y:S05]  /*2590*/  BSYNC B0 ;  /* 0x0000000000007941 */ /* 0x004fea0003800000 */
.L_x_33:
[----:B------:R-:W-:Y:S05]  /*25a0*/  @P1 BRA `(.L_x_39) ;  /* 0x0000000000881947 */ /* 0x000fea0003800000 */
[----:B------:R-:W-:Y:S05]  /*25b0*/  WARPSYNC.ALL ;  /* 0x0000000000007948 */ /* 0x000fea0003800000 */
[----:B------:R-:W-:Y:S01]  /*25c0*/  NOP ;  /* 0x0000000000007918 */ /* 0x000fe20000000000 */
[----:B------:R-:W-:-:S13]  /*25d0*/  ELECT P0, URZ, PT ;  /* 0x0000000000ff782f */ /* 0x000fda0003800000 */
[----:B------:R-:W-:Y:S05]  /*25e0*/  @!P0 BRA `(.L_x_39) ;  /* 0x0000000000788947 */ /* 0x000fea0003800000 */
[----:B-1----:R-:W-:Y:S02]  /*25f0*/  MOV R6, 0x60 ;  /* 0x0000006000067802 */ /* 0x002fe40000000f00 */
[----:B------:R-:W-:Y:S02]  /*2600*/  MOV R3, 0x58 ;  /* 0x0000005800037802 */ /* 0x000fe40000000f00 */
        /* <DEDUP_REMOVED lines=8> */
.L_x_40:
[----:B-1----:R-:W1:Y:S01]  /*2690*/  LDS R9, [R4+0x78] ;  /* 0x0000780004097984 */ /* 0x002e620000000800 */
[----:B------:R-:W-:Y:S01]  /*26a0*/  IMAD.MOV.U32 R2, RZ, RZ, 0xffff ;  /* 0x0000ffffff027424 */ /* 0x000fe200078e00ff */
[----:B------:R-:W-:Y:S01]  /*26b0*/  PRMT R3, R12, 0x654, R3 ;  /* 0x000006540c037816 */ /* 0x000fe20000000003 */
[----:B------:R-:W-:Y:S02]  /*26c0*/  IMAD.MOV.U32 R0, RZ, RZ, 0x1 ;  /* 0x00000001ff007424 */ /* 0x000fe400078e00ff */
[C---:B-1----:R-:W-:Y:S01]  /*26d0*/  IMAD.SHL.U32 R8, R9.reuse, 0x20, RZ ;  /* 0x0000002009087824 */ /* 0x042fe200078e00ff */
[----:B------:R-:W-:Y:S01]  /*26e0*/  SHF.L.U32 R2, R2, R9, RZ ;  /* 0x0000000902027219 */ /* 0x000fe200000006ff */
[----:B------:R-:W-:-:S03]  /*26f0*/  VIADD R7, R9, 0x10 ;  /* 0x0000001009077836 */ /* 0x000fc60000000000 */
[----:B------:R1:W-:Y:S02]  /*2700*/  STS [R4+0x78], R8 ;  /* 0x0000780804007388 */ /* 0x0003e40000000800 */
[----:B------:R-:W-:-:S04]  /*2710*/  SHF.L.U32 R7, R0, R7, RZ ;  /* 0x0000000700077219 */ /* 0x000fc800000006ff */
[----:B------:R-:W-:Y:S02]  /*2720*/  LOP3.LUT R2, R7, R2, RZ, 0xfc, !PT ;  /* 0x0000000207027212 */ /* 0x000fe400078efcff */
[----:B-1----:R-:W-:-:S04]  /*2730*/  MOV R4, 0x50 ;  /* 0x0000005000047802 */ /* 0x002fc80000000f00 */
[----:B------:R-:W-:-:S05]  /*2740*/  LEA R4, R5, R4, 0x18 ;  /* 0x0000000405047211 */ /* 0x000fca00078ec0ff */
[----:B------:R3:W-:Y:S01]  /*2750*/  ATOMS.OR RZ, [R4], R2 ;  /* 0x0000000204ff738c */ /* 0x0007e20003000000 */
[----:B------:R3:W-:Y:S03]  /*2760*/  SYNCS.ARRIVE.TRANS64.RED.A1T0 RZ, [R3+URZ], RZ ;  /* 0x000000ff03ff79a7 */ /* 0x0007e600081004ff */
[----:B------:R3:W-:Y:S01]  /*2770*/  ATOMS.XOR RZ, [R6], R0 ;  /* 0x0000000006ff738c */ /* 0x0007e20003800000 */
[----:B------:R-:W-:Y:S05]  /*2780*/  BRA `(.L_x_39) ;  /* 0x0000000000107947 */ /* 0x000fea0003800000 */
.L_x_32:
[----:B------:R-:W-:Y:S02]  /*2790*/  MOV R0, 0xffffffff ;  /* 0xffffffff00007802 */ /* 0x000fe40000000f00 */
[----:B------:R-:W-:-:S03]  /*27a0*/  MOV R2, 0x27d0 ;  /* 0x000027d000027802 */ /* 0x000fc60000000f00 */
[----:B------:R3:W-:Y:S04]  /*27b0*/  STS [R4+0x78], R0 ;  /* 0x0000780004007388 */ /* 0x0007e80000000800 */
[----:B-123--:R-:W-:Y:S05]  /*27c0*/  CALL.REL.NOINC `($__internal_1_$__cuda_sm10x_tcgen05_guardrail_trap_phase_invalid_during_alloc) ;  /* 0x0000002800a47944 */ /* 0x00efea0003c00000 */
.L_x_39:
[----:B------:R-:W-:Y:S05]  /*27d0*/  WARPSYNC.ALL ;  /* 0x0000000000007948 */ /* 0x000fea0003800000 */
[----:B------:R-:W-:Y:S01]  /*27e0*/  NOP ;  /* 0x0000000000007918 */ /* 0x000fe20000000000 */
.L_x_31:
[----:B------:R-:W5:Y:S08]  /*27f0*/  S2UR UR13, SR_CgaCtaId ;  /* 0x00000000000d79c3 */ /* 0x000f700000008800 */
[----:B----45:R-:W-:Y:S06]  /*2800*/  BAR.SYNC.DEFER_BLOCKING 0x2, 0xa0 ;  /* 0x0082800000007b1d */ /* 0x030fec0000010000 */
[----:B------:R-:W-:-:S02]  /*2810*/  UMOV UR11, 0x400 ;  /* 0x00000400000b7882 */ /* 0x000fc40000000000 */
[----:B------:R-:W4:Y:S01]  /*2820*/  S2UR UR21, SR_CTAID.Z ;  /* 0x00000000001579c3 */ /* 0x000f220000002700 */
[----:B------:R-:W-:Y:S02]  /*2830*/  ULEA UR11, UR13, UR11, 0x18 ;  /* 0x0000000b0d0b7291 */ /* 0x000fe4000f8ec0ff */
[----:B----4-:R-:W-:-:S07]  /*2840*/  UISETP.GT.U32.AND UP0, UPT, UR21, 0x1ff, UPT ;  /* 0x000001ff1500788c */ /* 0x010fce000bf04070 */
[----:B-1-3--:R-:W1:Y:S02]  /*2850*/  LDS R0, [UR11+0x78] ;  /* 0x0000780bff007984 */ /* 0x00ae640008000800 */
[----:B-1----:R-:W-:Y:S01]  /*2860*/  R2UR UR27, R0 ;  /* 0x00000000001b72ca */ /* 0x002fe200000e0000 */
[----:B------:R-:W-:-:S14]  /*2870*/  BRA.U UP0, `(.L_x_42) ;  /* 0x0000002100687547 */ /* 0x000fdc000b800000 */
[----:B------:R-:W1:Y:S01]  /*2880*/  LDCU.64 UR6, c[0x0][0x6c0] ;  /* 0x0000d800ff0677ac */ /* 0x000e620008000a00 */
[----:B------:R-:W-:Y:S01]  /*2890*/  R2UR UR15, R71 ;  /* 0x00000000470f72ca */ /* 0x000fe200000e0000 */
[----:B------:R-:W3:Y:S01]  /*28a0*/  S2UR UR29, SR_CTAID.X ;  /* 0x00000000001d79c3 */ /* 0x000ee20000002500 */
[----:B------:R-:W-:Y:S01]  /*28b0*/  R2UR UR16, R72 ;  /* 0x00000000481072ca */ /* 0x000fe200000e0000 */
[----:B------:R-:W4:Y:S01]  /*28c0*/  LDCU.64 UR10, c[0x0][0x6d8] ;  /* 0x0000db00ff0a77ac */ /* 0x000f220008000a00 */
[----:B------:R-:W-:Y:S01]  /*28d0*/  IMAD.MOV.U32 R70, RZ, RZ, RZ ;  /* 0x000000ffff467224 */ /* 0x000fe200078e00ff */
[----:B------:R-:W5:Y:S01]  /*28e0*/  LDCU UR9, c[0x0][0x374] ;  /* 0x00006e80ff0977ac */ /* 0x000f620008000800 */
[----:B------:R-:W-:Y:S01]  /*28f0*/  UMOV UR24, 0x400 ;  /* 0x0000040000187882 */ /* 0x000fe20000000000 */
[----:B------:R-:W2:Y:S06]  /*2900*/  LDCU.64 UR30, c[0x0][0x348] ;  /* 0x00006900ff1e77ac */ /* 0x000eac0008000a00 */
[----:B------:R-:W-:-:S02]  /*2910*/  UISETP.NE.AND UP0, UPT, UR13, UR15, UPT ;  /* 0x0000000f0d00728c */ /* 0x000fc4000bf05270 */
[----:B-1----:R-:W-:Y:S01]  /*2920*/  UIMAD.WIDE.U32 UR4, UR21, UR7, URZ ;  /* 0x00000007150472a5 */ /* 0x002fe2000f8e00ff */
[----:B------:R-:W1:Y:S03]  /*2930*/  LDCU UR7, c[0x0][0x6d0] ;  /* 0x0000da00ff0777ac */ /* 0x000e660008000800 */
[----:B------:R-:W-:Y:S02]  /*2940*/  UIADD3 UR4, UPT, UPT, UR21, -UR5, URZ ;  /* 0x8000000515047290 */ /* 0x000fe4000fffe0ff */
[----:B------:R-:W-:Y:S02]  /*2950*/  UISETP.LT.AND UP0, UPT, UR13, URZ, UP0 ;  /* 0x000000ff0d00728c */ /* 0x000fe40008701270 */
[----:B------:R-:W-:Y:S02]  /*2960*/  USHF.R.U32.HI UR4, URZ, UR77, UR4 ;  /* 0x0000004dff047299 */ /* 0x000fe40008011604 */
[----:B---3--:R-:W-:-:S02]  /*2970*/  USHF.L.U32 UR28, UR29, 0x7, URZ ;  /* 0x000000071d1c7899 */ /* 0x008fc400080006ff */
[----:B------:R-:W-:Y:S02]  /*2980*/  UIADD3 UR4, UPT, UPT, UR5, UR4, URZ ;  /* 0x0000000405047290 */ /* 0x000fe4000fffe0ff */
[----:B------:R-:W-:Y:S02]  /*2990*/  ULOP3.LUT UR28, UR28, 0x80, URZ, 0xc0, !UPT ;  /* 0x000000801c1c7892 */ /* 0x000fe4000f8ec0ff */
[----:B--2---:R-:W-:Y:S01]  /*29a0*/  USHF.R.U32.HI UR4, URZ, UR76, UR4 ;  /* 0x0000004cff047299 */ /* 0x004fe20008011604 */
[----:B------:R-:W-:Y:S01]  /*29b0*/  UMOV UR20, URZ ;  /* 0x000000ff00147c82 */ /* 0x000fe20008000000 */
[----:B------:R-:W-:Y:S02]  /*29c0*/  UMOV UR22, URZ ;  /* 0x000000ff00167c82 */ /* 0x000fe40008000000 */
[----:B------:R-:W-:-:S04]  /*29d0*/  UIADD3 UR4, UPT, UPT, -UR4, URZ, URZ ;  /* 0x000000ff04047290 */ /* 0x000fc8000fffe1ff */
[----:B------:R-:W-:-:S04]  /*29e0*/  UIMAD UR14, UR6, UR4, UR21 ;  /* 0x00000004060e72a4 */ /* 0x000fc8000f8e0215 */
[----:B-1----:R-:W-:-:S07]  /*29f0*/  UIMAD.WIDE.U32 UR4, UR14, UR7, URZ ;  /* 0x000000070e0472a5 */ /* 0x002fce000f8e00ff */
[----:B------:R-:W-:Y:S02]  /*2a00*/  UMOV UR4, UR5 ;  /* 0x0000000500047c82 */ /* 0x000fe40008000000 */
[----:B------:R-:W-:-:S04]  /*2a10*/  UIADD3 UR5, UPT, UPT, UR14, -UR4, URZ ;  /* 0x800000040e057290 */ /* 0x000fc8000fffe0ff */
[----:B------:R-:W-:-:S04]  /*2a20*/  USHF.R.U32.HI UR5, URZ, UR75, UR5 ;  /* 0x0000004bff057299 */ /* 0x000fc80008011605 */
[----:B------:R-:W-:-:S04]  /*2a30*/  UIADD3 UR4, UPT, UPT, UR4, UR5, URZ ;  /* 0x0000000504047290 */ /* 0x000fc8000fffe0ff */
[----:B------:R-:W-:-:S04]  /*2a40*/  USHF.R.U32.HI UR7, URZ, UR74, UR4 ;  /* 0x0000004aff077299 */ /* 0x000fc80008011604 */
[----:B----4-:R-:W-:Y:S01]  /*2a50*/  UIMAD.WIDE.U32 UR4, UR7, UR11, URZ ;  /* 0x0000000b070472a5 */ /* 0x010fe2000f8e00ff */
[----:B------:R-:W1:Y:S06]  /*2a60*/  S2UR UR11, SR_CgaCtaId ;  /* 0x00000000000b79c3 */ /* 0x000e6c0000008800 */
[----:B------:R-:W-:Y:S01]  /*2a70*/  UMOV UR4, UR5 ;  /* 0x0000000500047c82 */ /* 0x000fe20008000000 */
[----:B------:R-:W-:Y:S02]  /*2a80*/  USHF.R.U32.HI UR5, URZ, 0x1, UR16 ;  /* 0x00000001ff057899 */ /* 0x000fe40008011610 */
[----:B------:R-:W-:-:S02]  /*2a90*/  UIADD3 UR12, UPT, UPT, UR7, -UR4, URZ ;  /* 0x80000004070c7290 */ /* 0x000fc4000fffe0ff */
[----:B------:R-:W-:Y:S02]  /*2aa0*/  UIADD3 UR6, UPT, UPT, UR5, -0x1, URZ ;  /* 0xffffffff05067890 */ /* 0x000fe4000fffe0ff */
[----:B------:R-:W-:Y:S02]  /*2ab0*/  USHF.R.U32.HI UR12, URZ, UR73, UR12 ;  /* 0x00000049ff0c7299 */ /* 0x000fe4000801160c */
[----:B------:R-:W-:Y:S02]  /*2ac0*/  @!UP0 UIADD3 UR6, UPT, UPT, UR5, URZ, URZ ;  /* 0x000000ff05068290 */ /* 0x000fe4000fffe0ff */
[----:B------:R-:W-:Y:S01]  /*2ad0*/  UIADD3 UR12, UPT, UPT, UR4, UR12, URZ ;  /* 0x0000000c040c7290 */ /* 0x000fe2000fffe0ff */
[----:B------:R-:W5:Y:S03]  /*2ae0*/  LDCU UR4, c[0x0][0x370] ;  /* 0x00006e00ff0477ac */ /* 0x000f660008000800 */
[----:B------:R-:W-:Y:S01]  /*2af0*/  USHF.R.U32.HI UR12, URZ, UR72, UR12 ;  /* 0x00000048ff0c7299 */ /* 0x000fe2000801160c */
[----:B------:R-:W2:Y:S03]  /*2b00*/  LDCU UR8, c[0x0][0x378] ;  /* 0x00006f00ff0877ac */ /* 0x000ea60008000800 */
[----:B------:R-:W-:-:S02]  /*2b10*/  UIADD3 UR12, UPT, UPT, -UR12, URZ, URZ ;  /* 0x000000ff0c0c7290 */ /* 0x000fc4000fffe1ff */
[----:B-1----:R-:W-:Y:S02]  /*2b20*/  ULEA UR24, UR11, UR24, 0x18 ;  /* 0x000000180b187291 */ /* 0x002fe4000f8ec0ff */
[----:B------:R-:W-:Y:S01]  /*2b30*/  UIMAD UR12, UR10, UR12, UR7 ;  /* 0x0000000c0a0c72a4 */ /* 0x000fe2000f8e0207 */
[----:B------:R-:W1:Y:S01]  /*2b40*/  LDCU UR10, c[0x0][0x6cc] ;  /* 0x0000d980ff0a77ac */ /* 0x000e620008000800 */
[----:B-----5:R-:W-:Y:S02]  /*2b50*/  UIMAD UR4, UR9, UR4, URZ ;  /* 0x00000004090472a4 */ /* 0x020fe4000f8e02ff */
[----:B------:R-:W-:Y:S02]  /*2b60*/  UIADD3 UR26, UPT, UPT, UR6, UR6, URZ ;  /* 0x00000006061a7290 */ /* 0x000fe4000fffe0ff */
[----:B--2---:R-:W-:-:S04]  /*2b70*/  UIMAD UR4, UR4, UR8, URZ ;  /* 0x00000008040472a4 */ /* 0x004fc8000f8e02ff */
[----:B------:R-:W-:Y:S02]  /*2b80*/  ULEA.HI UR5, UR4, UR4, URZ, 0x1 ;  /* 0x0000000404057291 */ /* 0x000fe4000f8f08ff */
[----:B------:R-:W-:Y:S02]  /*2b90*/  UIADD3 UR4, UPT, UPT, -UR7, URZ, URZ ;  /* 0x000000ff07047290 */ /* 0x000fe4000fffe1ff */
[----:B------:R-:W-:Y:S02]  /*2ba0*/  USHF.R.S32.HI UR25, URZ, 0x1, UR5 ;  /* 0x00000001ff197899 */ /* 0x000fe40008011405 */
[----:B-1----:R-:W-:-:S12]  /*2bb0*/  UIMAD UR4, UR10, UR4, UR14 ;  /* 0x000000040a0472a4 */ /* 0x002fd8000f8e020e */
.L_x_47:
[----:B------:R-:W-:Y:S01]  /*2bc0*/  ULEA UR8, UR22, UR24, 0x3 ;  /* 0x0000001816087291 */ /* 0x000fe2000f8e18ff */
[----:B------:R-:W-:Y:S01]  /*2bd0*/  IMAD.U32 R2, R70, -0x80000000, RZ ;  /* 0x8000000046027824 */ /* 0x000fe200078e00ff */
[----:B-1----:R-:W1:Y:S01]  /*2be0*/  S2R R3, SR_TID.X ;  /* 0x0000000000037919 */ /* 0x002e620000002100 */
[----:B------:R-:W2:Y:S01]  /*2bf0*/  S2UR UR7, SR_CgaCtaId ;  /* 0x00000000000779c3 */ /* 0x000ea20000008800 */
[----:B------:R-:W-:Y:S01]  /*2c00*/  UIADD3 UR5, UPT, UPT, UR4, UR4, URZ ;  /* 0x0000000404057290 */ /* 0x000fe2000fffe0ff */
[----:B------:R-:W-:Y:S01]  /*2c10*/  UMOV UR18, 0x400 ;  /* 0x0000040000127882 */ /* 0x000fe20000000000 */
[----:B------:R-:W-:Y:S02]  /*2c20*/  UIADD3 UR16, UP1, UPT, UR30, 0x2c0, URZ ;  /* 0x000002c01e107890 */ /* 0x000fe4000ff3e0ff */
[----:B------:R-:W-:Y:S01]  /*2c30*/  ULOP3.LUT UR4, UR5, 0x1, UR29, 0xf8, !UPT ;  /* 0x0000000105047892 */ /* 0x000fe2000f8ef81d */
[----:B------:R-:W3:Y:S01]  /*2c40*/  SYNCS.PHASECHK.TRANS64.TRYWAIT P0, [UR8+0x50], R2 ;  /* 0x00005002ff0075a7 */ /* 0x000ee20008001108 */
[----:B------:R-:W-:-:S02]  /*2c50*/  UIADD3 UR14, UP0, UPT, UR30, 0x240, URZ ;  /* 0x000002401e0e7890 */ /* 0x000fc4000ff1e0ff */
[----:B------:R-:W-:Y:S02]  /*2c60*/  ULEA.HI UR5, UR5, UR4, URZ, 0x1 ;  /* 0x0000000405057291 */ /* 0x000fe4000f8f08ff */
[----:B------:R-:W-:Y:S02]  /*2c70*/  UIADD3.X UR17, UPT, UPT, URZ, UR31, URZ, UP1, !UPT ;  /* 0x0000001fff117290 */ /* 0x000fe40008ffe4ff */
[----:B------:R-:W-:Y:S02]  /*2c80*/  UIADD3.X UR15, UPT, UPT, URZ, UR31, URZ, UP0, !UPT ;  /* 0x0000001fff0f7290 */ /* 0x000fe400087fe4ff */
[----:B------:R-:W-:Y:S01]  /*2c90*/  UPLOP3.LUT UP2, UPT, UPT, UPT, UPT, 0x80, 0x8 ;  /* 0x000000000008789c */ /* 0x000fe20003f4f070 */
[----:B------:R-:W4:Y:S01]  /*2ca0*/  LDCU UR6, c[0x0][0x6e4] ;  /* 0x0000dc80ff0677ac */ /* 0x000f220008000800 */
[----:B--2---:R-:W-:Y:S01]  /*2cb0*/  ULEA UR18, UR7, UR18, 0x18 ;  /* 0x0000001207127291 */ /* 0x004fe2000f8ec0ff */
[----:B------:R-:W2:Y:S01]  /*2cc0*/  S2UR UR13, SR_CgaCtaId ;  /* 0x00000000000d79c3 */ /* 0x000ea20000008800 */
[----:B------:R-:W-:-:S02]  /*2cd0*/  USHF.R.U32.HI UR7, URZ, 0x1, UR5 ;  /* 0x00000001ff077899 */ /* 0x000fc40008011605 */
[----:B------:R-:W-:Y:S02]  /*2ce0*/  ULOP3.LUT UR5, UR5, 0xfffffffe, URZ, 0xc0, !UPT ;  /* 0xfffffffe05057892 */ /* 0x000fe4000f8ec0ff */
[----:B------:R-:W-:Y:S01]  /*2cf0*/  UIADD3 UR10, UPT, UPT, UR7, -0x1, URZ ;  /* 0xffffffff070a7890 */ /* 0x000fe2000fffe0ff */
[----:B-1----:R-:W-:Y:S01]  /*2d00*/  SHF.R.U32.HI R0, RZ, 0x5, R3 ;  /* 0x00000005ff007819 */ /* 0x002fe20000011603 */
[----:B------:R-:W-:Y:S01]  /*2d10*/  IMAD.SHL.U32 R3, R3, 0x80, RZ ;  /* 0x0000008003037824 */ /* 0x000fe200078e00ff */
[----:B------:R-:W-:Y:S02]  /*2d20*/  UISETP.NE.AND UP1, UPT, UR4, UR5, UPT ;  /* 0x000000050400728c */ /* 0x000fe4000bf25270 */
[----:B------:R-:W-:Y:S02]  /*2d30*/  R2UR UR70, R0 ;  /* 0x00000000004672ca */ /* 0x000fe400000e0000 */
[----:B------:R-:W-:Y:S01]  /*2d40*/  LOP3.LUT R3, R3, 0xf80, RZ, 0xc0, !PT ;  /* 0x00000f8003037812 */ /* 0x000fe200078ec0ff */
[----:B------:R-:W-:-:S10]  /*2d50*/  UISETP.LT.AND UP1, UPT, UR4, URZ, UP1 ;  /* 0x000000ff0400728c */ /* 0x000fd40008f21270 */
[----:B------:R-:W-:Y:S01]  /*2d60*/  MOV R0, UR70 ;  /* 0x0000004600007c02 */ /* 0x000fe20008000f00 */
[----:B------:R-:W-:Y:S02]  /*2d70*/  ULEA UR19, UR70, UR27, 0x15 ;  /* 0x0000001b46137291 */ /* 0x000fe4000f8ea8ff */
[----:B------:R-:W-:Y:S02]  /*2d80*/  UISETP.NE.AND UP0, UPT, UR70, URZ, UPT ;  /* 0x000000ff4600728c */ /* 0x000fe4000bf05270 */
[----:B------:R-:W-:Y:S01]  /*2d90*/  IMAD R0, R0, 0x1000, R3 ;  /* 0x0000100000007824 */ /* 0x000fe200078e0203 */
[----:B------:R-:W-:-:S04]  /*2da0*/  ULEA UR19, UR22, UR19, 0x7 ;  /* 0x0000001316137291 */ /* 0x000fc8000f8e38ff */
[----:B------:R-:W-:Y:S01]  /*2db0*/  IADD3 R69, PT, PT, R0, UR24, RZ ;  /* 0x0000001800457c10 */ /* 0x000fe2000fffe0ff */
[----:B--234-:R-:W-:Y:S07]  /*2dc0*/  @!P0 BRA `(.L_x_43) ;  /* 0x0000002000e48947 */ /* 0x01cfee0003800000 */
.L_x_62:
[C---:B------:R-:W-:Y:S01]  /*2dd0*/  VIADD R6, R69.reuse, 0x4430 ;  /* 0x0000443045067836 */ /* 0x040fe20000000000 */
[----:B------:R-:W-:Y:S01]  /*2de0*/  @!UP1 UIADD3 UR10, UPT, UPT, UR7, URZ, URZ ;  /* 0x000000ff070a9290 */ /* 0x000fe2000fffe0ff */
[C---:B------:R-:W-:Y:S01]  /*2df0*/  VIADD R5, R69.reuse, 0x4420 ;  /* 0x0000442045057836 */ /* 0x040fe20000000000 */
[----:B------:R-:W-:Y:S01]  /*2e00*/  UMOV UR23, 0x400 ;  /* 0x0000040000177882 */ /* 0x000fe20000000000 */
[C---:B------:R-:W-:Y:S01]  /*2e10*/  VIADD R4, R69.reuse, 0x4410 ;  /* 0x0000441045047836 */ /* 0x040fe20000000000 */
[----:B------:R-:W-:Y:S01]  /*2e20*/  SHF.R.U32.HI R68, RZ, 0x3, R6 ;  /* 0x00000003ff447819 */ /* 0x000fe20000011606 */
[----:B------:R-:W-:Y:S01]  /*2e30*/  VIADD R69, R69, 0x4400 ;  /* 0x0000440045457836 */ /* 0x000fe20000000000 */
[----:B-1----:R-:W-:Y:S01]  /*2e40*/  SHF.R.U32.HI R3, RZ, 0x3, R5 ;  /* 0x00000003ff037819 */ /* 0x002fe20000011605 */
[----:B------:R-:W-:Y:S01]  /*2e50*/  ULEA UR10, UR10, UR28, 0x8 ;  /* 0x0000001c0a0a7291 */ /* 0x000fe2000f8e40ff */
[----:B------:R-:W-:Y:S01]  /*2e60*/  SHF.R.U32.HI R2, RZ, 0x3, R4 ;  /* 0x00000003ff027819 */ /* 0x000fe20000011604 */
[----:B------:R-:W-:Y:S01]  /*2e70*/  UMOV UR7, URZ ;  /* 0x000000ff00077c82 */ /* 0x000fe20008000000 */
[----:B------:R-:W-:-:S02]  /*2e80*/  SHF.R.U32.HI R0, RZ, 0x3, R69 ;  /* 0x00000003ff007819 */ /* 0x000fc40000011645 */
[----:B------:R-:W-:Y:S02]  /*2e90*/  LOP3.LUT R68, R6, 0x70, R68, 0x78, !PT ;  /* 0x0000007006447812 */ /* 0x000fe400078e7844 */
[----:B------:R-:W-:Y:S02]  /*2ea0*/  LOP3.LUT R3, R5, 0x70, R3, 0x78, !PT ;  /* 0x0000007005037812 */ /* 0x000fe400078e7803 */
[----:B------:R-:W-:Y:S02]  /*2eb0*/  LOP3.LUT R2, R4, 0x70, R2, 0x78, !PT ;  /* 0x0000007004027812 */ /* 0x000fe400078e7802 */
[----:B------:R-:W-:-:S07]  /*2ec0*/  LOP3.LUT R0, R69, 0x70, R0, 0x78, !PT ;  /* 0x0000007045007812 */ /* 0x000fce00078e7800 */
.L_x_46:
[----:B------:R-:W-:Y:S02]  /*2ed0*/  USHF.L.U32 UR8, UR7, 0x5, URZ ;  /* 0x0000000507087899 */ /* 0x000fe400080006ff */
[----:B------:R-:W-:Y:S02]  /*2ee0*/  ULEA UR11, UR13, UR23, 0x18 ;  /* 0x000000170d0b7291 */ /* 0x000fe4000f8ec0ff */
[----:B------:R-:W-:-:S09]  /*2ef0*/  UIADD3 UR4, UPT, UPT, UR8, UR19, URZ ;  /* 0x0000001308047290 */ /* 0x000fd2000fffe0ff */
[----:B-1----:R-:W1:Y:S01]  /*2f00*/  LDTM.x32 R36, tmem[UR4] ;  /* 0x00000004002479ee */ /* 0x002e6200082c0000 */
[----:B------:R-:W2:Y:S01]  /*2f10*/  LDTM.x32 R4, tmem[UR4+0x20] ;  /* 0x00002004000479ee */ /* 0x000ea200082c0000 */
[----:B------:R-:W-:-:S04]  /*2f20*/  USHF.R.U32.HI UR4, URZ, 0x1, UR7 ;  /* 0x00000001ff047899 */ /* 0x000fc80008011607 */
[----:B------:R-:W-:-:S04]  /*2f30*/  ULEA UR5, UR20, UR4, 0x2 ;  /* 0x0000000414057291 */ /* 0x000fc8000f8e10ff */
[----:B------:R-:W-:-:S04]  /*2f40*/  USHF.R.S32.HI UR4, URZ, 0x1f, UR5 ;  /* 0x0000001fff047899 */ /* 0x000fc80008011405 */
[----:B------:R-:W-:-:S04]  /*2f50*/  ULEA.HI UR4, UR4, UR5, URZ, 0x2 ;  /* 0x0000000504047291 */ /* 0x000fc8000f8f10ff */
[----:B------:R-:W-:-:S04]  /*2f60*/  ULOP3.LUT UR4, UR4, 0x3fffc, URZ, 0xc0, !UPT ;  /* 0x0003fffc04047892 */ /* 0x000fc8000f8ec0ff */
[----:B------:R-:W-:Y:S01]  /*2f70*/  UIADD3 UR4, UPT, UPT, UR5, -UR4, URZ ;  /* 0x8000000405047290 */ /* 0x000fe2000fffe0ff */
[----:B-1----:R-:W-:Y:S01]  /*2f80*/  FMUL R73, R37, UR6 ;  /* 0x0000000625497c20 */ /* 0x002fe20008400000 */
[----:B------:R-:W-:Y:S01]  /*2f90*/  FMUL R74, R36, UR6 ;  /* 0x00000006244a7c20 */ /* 0x000fe20008400000 */
[----:B------:R-:W-:Y:S01]  /*2fa0*/  FMUL R75, R39, UR6 ;  /* 0x00000006274b7c20 */ /* 0x000fe20008400000 */
[----:B------:R-:W-:Y:S01]  /*2fb0*/  FMUL R76, R38, UR6 ;  /* 0x00000006264c7c20 */ /* 0x000fe20008400000 */
[----:B------:R-:W-:Y:S01]  /*2fc0*/  FMUL R41, R41, UR6 ;  /* 0x0000000629297c20 */ /* 0x000fe20008400000 */
[----:B------:R-:W-:Y:S01]  /*2fd0*/  FMUL R43, R43, UR6 ;  /* 0x000000062b2b7c20 */ /* 0x000fe20008400000 */
[----:B------:R-:W-:Y:S01]  /*2fe0*/  FMUL R42, R42, UR6 ;  /* 0x000000062a2a7c20 */ /* 0x000fe20008400000 */
[----:B------:R-:W-:Y:S01]  /*2ff0*/  FMUL R40, R40, UR6 ;  /* 0x0000000628287c20 */ /* 0x000fe20008400000 */
[----:B------:R-:W-:Y:S01]  /*3000*/  MOV R78, UR4 ;  /* 0x00000004004e7c02 */ /* 0x000fe20008000f00 */
[----:B--2---:R-:W-:Y:S01]  /*3010*/  FMUL R77, R4, UR6 ;  /* 0x00000006044d7c20 */ /* 0x004fe20008400000 */
[----:B------:R-:W-:Y:S01]  /*3020*/  FMUL R79, R5, UR6 ;  /* 0x00000006054f7c20 */ /* 0x000fe20008400000 */
[----:B------:R-:W-:Y:S01]  /*3030*/  F2FP.BF16.F32.PACK_AB R39, R43, R42 ;  /* 0x0000002a2b27723e */ /* 0x000fe200000010ff */
[----:B------:R-:W-:Y:S01]  /*3040*/  FMUL R81, R6, UR6 ;  /* 0x0000000606517c20 */ /* 0x000fe20008400000 */
[----:B------:R-:W-:Y:S01]  /*3050*/  F2FP.BF16.F32.PACK_AB R38, R41, R40 ;  /* 0x000000282926723e */ /* 0x000fe200000010ff */
[----:B------:R-:W-:Y:S01]  /*3060*/  FMUL R82, R79, -1.4426950216293334961 ;  /* 0xbfb8aa3b4f527820 */ /* 0x000fe20000400000 */
[----:B------:R-:W-:Y:S01]  /*3070*/  F2FP.BF16.F32.PACK_AB R37, R75, R76 ;  /* 0x0000004c4b25723e */ /* 0x000fe200000010ff */
[----:B------:R-:W-:Y:S01]  /*3080*/  FMUL R9, R9, UR6 ;  /* 0x0000000609097c20 */ /* 0x000fe20008400000 */
[----:B------:R-:W-:Y:S01]  /*3090*/  F2FP.BF16.F32.PACK_AB R36, R73, R74 ;  /* 0x0000004a4924723e */ /* 0x000fe200000010ff */
[----:B------:R-:W-:Y:S01]  /*30a0*/  FMUL R86, R17, UR6 ;  /* 0x0000000611567c20 */ /* 0x000fe20008400000 */
[----:B------:R-:W-:Y:S01]  /*30b0*/  LEA R4, R78, R0, 0xe ;  /* 0x000000004e047211 */ /* 0x000fe200078e70ff */
[----:B------:R-:W1:Y:S01]  /*30c0*/  MUFU.EX2 R82, R82 ;  /* 0x0000005200527308 */ /* 0x000e620000000800 */
[----:B------:R-:W-:Y:S01]  /*30d0*/  FMUL R17, R21, UR6 ;  /* 0x0000000615117c20 */ /* 0x000fe20008400000 */
[----:B------:R-:W-:Y:S01]  /*30e0*/  FMUL R83, R9, -1.4426950216293334961 ;  /* 0xbfb8aa3b09537820 */ /* 0x000fe20000400000 */
[----:B------:R-:W-:Y:S01]  /*30f0*/  FMUL R45, R45, UR6 ;  /* 0x000000062d2d7c20 */ /* 0x000fe20008400000 */
[----:B------:R2:W-:Y:S01]  /*3100*/  STS.128 [R4], R36 ;  /* 0x0000002404007388 */ /* 0x0005e20000000c00 */
[----:B------:R-:W-:Y:S01]  /*3110*/  FMUL R44, R44, UR6 ;  /* 0x000000062c2c7c20 */ /* 0x000fe20008400000 */
[----:B------:R-:W-:Y:S01]  /*3120*/  FMUL R47, R47, UR6 ;  /* 0x000000062f2f7c20 */ /* 0x000fe20008400000 */
[----:B------:R-:W-:Y:S01]  /*3130*/  FMUL R49, R49, UR6 ;  /* 0x0000000631317c20 */ /* 0x000fe20008400000 */
[----:B------:R-:W3:Y:S01]  /*3140*/  MUFU.EX2 R83, R83 ;  /* 0x0000005300537308 */ /* 0x000ee20000000800 */
[----:B------:R-:W-:Y:S01]  /*3150*/  FMUL R48, R48, UR6 ;  /* 0x0000000630307c20 */ /* 0x000fe20008400000 */
[----:B------:R-:W-:Y:S01]  /*3160*/  FMUL R51, R51, UR6 ;  /* 0x0000000633337c20 */ /* 0x000fe20008400000 */
[----:B------:R-:W-:Y:S01]  /*3170*/  FMUL R50, R50, UR6 ;  /* 0x0000000632327c20 */ /* 0x000fe20008400000 */
[----:B------:R-:W-:Y:S01]  /*3180*/  FMUL R46, R46, UR6 ;  /* 0x000000062e2e7c20 */ /* 0x000fe20008400000 */
[----:B------:R-:W-:Y:S01]  /*3190*/  LEA R84, R78, R2, 0xe ;  /* 0x000000024e547211 */ /* 0x000fe200078e70ff */
[----:B------:R-:W-:Y:S01]  /*31a0*/  FMUL R53, R53, UR6 ;  /* 0x0000000635357c20 */ /* 0x000fe20008400000 */
[----:B------:R-:W-:Y:S01]  /*31b0*/  F2FP.BF16.F32.PACK_AB R6, R49, R48 ;  /* 0x000000303106723e */ /* 0x000fe200000010ff */
[----:B------:R-:W-:Y:S01]  /*31c0*/  FMUL R52, R52, UR6 ;  /* 0x0000000634347c20 */ /* 0x000fe20008400000 */
[----:B-1----:R-:W-:Y:S01]  /*31d0*/  FADD R82, R82, 1 ;  /* 0x3f80000052527421 */ /* 0x002fe20000000000 */
[----:B------:R-:W-:Y:S01]  /*31e0*/  F2FP.BF16.F32.PACK_AB R5, R47, R46 ;  /* 0x0000002e2f05723e */ /* 0x000fe200000010ff */
[----:B------:R-:W-:Y:S01]  /*31f0*/  FMUL R55, R55, UR6 ;  /* 0x0000000637377c20 */ /* 0x000fe20008400000 */
[----:B------:R-:W-:Y:S01]  /*3200*/  FMUL R57, R57, UR6 ;  /* 0x0000000639397c20 */ /* 0x000fe20008400000 */
[----:B------:R-:W1:Y:S01]  /*3210*/  MUFU.RCP R21, R82 ;  /* 0x0000005200157308 */ /* 0x000e620000001000 */
[----:B------:R-:W-:Y:S01]  /*3220*/  FMUL R59, R59, UR6 ;  /* 0x000000063b3b7c20 */ /* 0x000fe20008400000 */
[----:B------:R-:W-:Y:S01]  /*3230*/  FMUL R58, R58, UR6 ;  /* 0x000000063a3a7c20 */ /* 0x000fe20008400000 */
[----:B------:R-:W-:Y:S01]  /*3240*/  FMUL R56, R56, UR6 ;  /* 0x0000000638387c20 */ /* 0x000fe20008400000 */
[----:B------:R-:W-:Y:S01]  /*3250*/  FMUL R85, R54, UR6 ;  /* 0x0000000636557c20 */ /* 0x000fe20008400000 */
[----:B------:R-:W-:Y:S01]  /*3260*/  FMUL R12, R12, UR6 ;  /* 0x000000060c0c7c20 */ /* 0x000fe20008400000 */
[----:B---3--:R-:W-:Y:S01]  /*3270*/  FADD R83, R83, 1 ;  /* 0x3f80000053537421 */ /* 0x008fe20000000000 */
[----:B------:R-:W-:Y:S01]  /*3280*/  LEA R54, R78, R3, 0xe ;  /* 0x000000034e367211 */ /* 0x000fe200078e70ff */
[----:B------:R-:W-:Y:S01]  /*3290*/  FMUL R13, R13, UR6 ;  /* 0x000000060d0d7c20 */ /* 0x000fe20008400000 */
[----:B------:R-:W-:Y:S01]  /*32a0*/  FMUL R88, R12, -1.4426950216293334961 ;  /* 0xbfb8aa3b0c587820 */ /* 0x000fe20000400000 */
[----:B------:R-:W-:Y:S01]  /*32b0*/  FMUL R16, R16, UR6 ;  /* 0x0000000610107c20 */ /* 0x000fe20008400000 */
[----:B------:R-:W-:Y:S01]  /*32c0*/  FMUL R14, R14, UR6 ;  /* 0x000000060e0e7c20 */ /* 0x000fe20008400000 */
[----:B------:R-:W-:Y:S01]  /*32d0*/  FMUL R10, R10, UR6 ;  /* 0x000000060a0a7c20 */ /* 0x000fe20008400000 */
[----:B------:R-:W-:Y:S01]  /*32e0*/  FMUL R11, R11, UR6 ;  /* 0x000000060b0b7c20 */ /* 0x000fe20008400000 */
[----:B--2---:R-:W-:Y:S01]  /*32f0*/  FMUL R37, R81, -1.4426950216293334961 ;  /* 0xbfb8aa3b51257820 */ /* 0x004fe20000400000 */
[----:B------:R-:W-:Y:S01]  /*3300*/  FMUL R36, R7, UR6 ;  /* 0x0000000607247c20 */ /* 0x000fe20008400000 */
[----:B------:R-:W-:Y:S01]  /*3310*/  F2FP.BF16.F32.PACK_AB R7, R51, R50 ;  /* 0x000000323307723e */ /* 0x000fe200000010ff */
[----:B-1----:R-:W-:Y:S01]  /*3320*/  FMUL R21, R79, R21 ;  /* 0x000000154f157220 */ /* 0x002fe20000400000 */
[----:B------:R-:W-:Y:S01]  /*3330*/  F2FP.BF16.F32.PACK_AB R4, R45, R44 ;  /* 0x0000002c2d04723e */ /* 0x000fe200000010ff */
[----:B------:R-:W-:Y:S01]  /*3340*/  FMUL R38, R36, -1.4426950216293334961 ;  /* 0xbfb8aa3b24267820 */ /* 0x000fe20000400000 */
[----:B------:R-:W1:Y:S01]  /*3350*/  MUFU.EX2 R37, R37 ;  /* 0x0000002500257308 */ /* 0x000e620000000800 */
[----:B------:R-:W-:Y:S01]  /*3360*/  FMUL R21, R73, R21 ;  /* 0x0000001549157220 */ /* 0x000fe20000400000 */
[----:B------:R-:W-:Y:S01]  /*3370*/  FMUL R87, R11, -1.4426950216293334961 ;  /* 0xbfb8aa3b0b577820 */ /* 0x000fe20000400000 */
[----:B------:R2:W-:Y:S01]  /*3380*/  STS.128 [R84], R4 ;  /* 0x0000000454007388 */ /* 0x0005e20000000c00 */
[----:B------:R-:W-:Y:S01]  /*3390*/  FMUL R89, R86, -1.4426950216293334961 ;  /* 0xbfb8aa3b56597820 */ /* 0x000fe20000400000 */
[----:B------:R-:W-:Y:S01]  /*33a0*/  FMUL R18, R18, UR6 ;  /* 0x0000000612127c20 */ /* 0x000fe20008400000 */
[----:B------:R-:W-:Y:S01]  /*33b0*/  FMUL R80, R77, -1.4426950216293334961 ;  /* 0xbfb8aa3b4d507820 */ /* 0x000fe20000400000 */
[----:B------:R-:W-:Y:S01]  /*33c0*/  FMUL R8, R8, UR6 ;  /* 0x0000000608087c20 */ /* 0x000fe20008400000 */
[----:B------:R-:W3:Y:S01]  /*33d0*/  MUFU.EX2 R38, R38 ;  /* 0x0000002600267308 */ /* 0x000ee20000000800 */
[----:B------:R-:W-:Y:S01]  /*33e0*/  FMUL R90, R18, -1.4426950216293334961 ;  /* 0xbfb8aa3b125a7820 */ /* 0x000fe20000400000 */
[----:B------:R-:W-:Y:S01]  /*33f0*/  FMUL R19, R19, UR6 ;  /* 0x0000000613137c20 */ /* 0x000fe20008400000 */
[----:B------:R-:W-:Y:S01]  /*3400*/  FMUL R39, R8, -1.4426950216293334961 ;  /* 0xbfb8aa3b08277820 */ /* 0x000fe20000400000 */
[----:B------:R-:W-:Y:S01]  /*3410*/  FMUL R22, R22, UR6 ;  /* 0x0000000616167c20 */ /* 0x000fe20008400000 */
[----:B------:R-:W-:Y:S01]  /*3420*/  FMUL R23, R23, UR6 ;  /* 0x0000000617177c20 */ /* 0x000fe20008400000 */
[----:B------:R-:W-:Y:S01]  /*3430*/  FMUL R92, R19, -1.4426950216293334961 ;  /* 0xbfb8aa3b135c7820 */ /* 0x000fe20000400000 */
[----:B------:R-:W-:Y:S01]  /*3440*/  FMUL R24, R24, UR6 ;  /* 0x0000000618187c20 */ /* 0x000fe20008400000 */
[----:B------:R-:W-:Y:S01]  /*3450*/  MUFU.EX2 R88, R88 ;  /* 0x0000005800587308 */ /* 0x000fe20000000800 */
[----:B-1----:R-:W-:Y:S01]  /*3460*/  FADD R37, R37, 1 ;  /* 0x3f80000025257421 */ /* 0x002fe20000000000 */
[----:B------:R-:W-:Y:S01]  /*3470*/  FMUL R25, R25, UR6 ;  /* 0x0000000619197c20 */ /* 0x000fe20008400000 */
[----:B------:R-:W-:Y:S01]  /*3480*/  FMUL R26, R26, UR6 ;  /* 0x000000061a1a7c20 */ /* 0x000fe20008400000 */
[----:B------:R-:W-:Y:S01]  /*3490*/  ULEA.HI UR4, UR5, UR5, URZ, 0x1 ;  /* 0x0000000505047291 */ /* 0x000fe2000f8f08ff */
[----:B------:R-:W-:Y:S01]  /*34a0*/  FMUL R27, R27, UR6 ;  /* 0x000000061b1b7c20 */ /* 0x000fe20008400000 */
[----:B------:R-:W-:Y:S01]  /*34b0*/  FMUL R32, R32, UR6 ;  /* 0x0000000620207c20 */ /* 0x000fe20008400000 */
[----:B------:R-:W-:Y:S01]  /*34c0*/  FMUL R33, R33, UR6 ;  /* 0x0000000621217c20 */ /* 0x000fe20008400000 */
[----:B------:R-:W1:Y:S01]  /*34d0*/  MUFU.RCP R37, R37 ;  /* 0x0000002500257308 */ /* 0x000e620000001000 */
[----:B---3--:R-:W-:Y:S01]  /*34e0*/  FADD R38, R38, 1 ;  /* 0x3f80000026267421 */ /* 0x008fe20000000000 */
[----:B------:R-:W-:Y:S01]  /*34f0*/  ULOP3.LUT UR4, UR4, 0xfffffffe, URZ, 0xc0, !UPT ;  /* 0xfffffffe04047892 */ /* 0x000fe2000f8ec0ff */
[----:B------:R-:W-:Y:S01]  /*3500*/  FMUL R82, R27, -1.4426950216293334961 ;  /* 0xbfb8aa3b1b527820 */ /* 0x000fe20000400000 */
[----:B------:R-:W-:Y:S01]  /*3510*/  FMUL R61, R61, UR6 ;  /* 0x000000063d3d7c20 */ /* 0x000fe20008400000 */
[----:B------:R-:W-:Y:S01]  /*3520*/  FMUL R65, R65, UR6 ;  /* 0x0000000641417c20 */ /* 0x000fe20008400000 */
[----:B------:R-:W-:Y:S01]  /*3530*/  UIADD3 UR4, UPT, UPT, UR5, -UR4, URZ ;  /* 0x8000000405047290 */ /* 0x000fe2000fffe0ff */
[----:B------:R-:W-:Y:S01]  /*3540*/  FMUL R67, R67, UR6 ;  /* 0x0000000643437c20 */ /* 0x000fe20008400000 */
[----:B------:R-:W3:Y:S01]  /*3550*/  MUFU.RCP R38, R38 ;  /* 0x0000002600267308 */ /* 0x000ee20000001000 */
[----:B------:R-:W-:Y:S01]  /*3560*/  FMUL R64, R64, UR6 ;  /* 0x0000000640407c20 */ /* 0x000fe20008400000 */
[----:B--2---:R-:W-:Y:S01]  /*3570*/  F2FP.BF16.F32.PACK_AB R7, R59, R58 ;  /* 0x0000003a3b07723e */ /* 0x004fe200000010ff */
[----:B------:R-:W-:Y:S01]  /*3580*/  FMUL R84, R10, -1.4426950216293334961 ;  /* 0xbfb8aa3b0a547820 */ /* 0x000fe20000400000 */
[----:B------:R-:W-:-:S02]  /*3590*/  F2FP.BF16.F32.PACK_AB R6, R57, R56 ;  /* 0x000000383906723e */ /* 0x000fc400000010ff */
[----:B------:R-:W-:Y:S02]  /*35a0*/  F2FP.BF16.F32.PACK_AB R5, R55, R85 ;  /* 0x000000553705723e */ /* 0x000fe400000010ff */
[----:B------:R-:W-:Y:S01]  /*35b0*/  F2FP.BF16.F32.PACK_AB R4, R53, R52 ;  /* 0x000000343504723e */ /* 0x000fe200000010ff */
[----:B-1----:R-:W-:Y:S01]  /*35c0*/  FMUL R73, R81, R37 ;  /* 0x0000002551497220 */ /* 0x002fe20000400000 */
[----:B------:R-:W1:Y:S01]  /*35d0*/  MUFU.EX2 R84, R84 ;  /* 0x0000005400547308 */ /* 0x000e620000000800 */
[----:B------:R-:W-:Y:S01]  /*35e0*/  FMUL R37, R22, -1.4426950216293334961 ;  /* 0xbfb8aa3b16257820 */ /* 0x000fe20000400000 */
[----:B------:R-:W-:Y:S01]  /*35f0*/  F2FP.BF16.F32.PACK_AB R81, R36, R81 ;  /* 0x000000512451723e */ /* 0x000fe200000010ff */
[----:B------:R-:W-:Y:S01]  /*3600*/  FMUL R76, R76, R73 ;  /* 0x000000494c4c7220 */ /* 0x000fe20000400000 */
[----:B------:R2:W-:Y:S01]  /*3610*/  STS.128 [R54], R4 ;  /* 0x0000000436007388 */ /* 0x0005e20000000c00 */
[----:B---3--:R-:W-:-:S03]  /*3620*/  FMUL R73, R36, R38 ;  /* 0x0000002624497220 */ /* 0x008fc60000400000 */
[----:B------:R-:W-:Y:S01]  /*3630*/  MUFU.EX2 R87, R87 ;  /* 0x0000005700577308 */ /* 0x000fe20000000800 */
[----:B------:R-:W-:Y:S01]  /*3640*/  FMUL R75, R75, R73 ;  /* 0x000000494b4b7220 */ /* 0x000fe20000400000 */
[----:B------:R-:W-:-:S06]  /*3650*/  FMUL R73, R26, -1.4426950216293334961 ;  /* 0xbfb8aa3b1a497820 */ /* 0x000fcc0000400000 */
[----:B------:R-:W3:Y:S01]  /*3660*/  MUFU.RCP R38, R83 ;  /* 0x0000005300267308 */ /* 0x000ee20000001000 */
[----:B-1----:R-:W-:-:S07]  /*3670*/  FADD R84, R84, 1 ;  /* 0x3f80000054547421 */ /* 0x002fce0000000000 */
[----:B------:R-:W-:Y:S08]  /*3680*/  MUFU.EX2 R89, R89 ;  /* 0x0000005900597308 */ /* 0x000ff00000000800 */
[----:B------:R-:W1:Y:S01]  /*3690*/  MUFU.EX2 R80, R80 ;  /* 0x0000005000507308 */ /* 0x000e620000000800 */
[----:B---3--:R-:W-:Y:S01]  /*36a0*/  FMUL R38, R9, R38 ;  /* 0x0000002609267220 */ /* 0x008fe20000400000 */
[----:B------:R-:W-:Y:S01]  /*36b0*/  FMUL R83, R24, -1.4426950216293334961 ;  /* 0xbfb8aa3b18537820 */ /* 0x000fe20000400000 */
[----:B--2---:R-:W-:Y:S01]  /*36c0*/  FMUL R6, R13, -1.4426950216293334961 ;  /* 0xbfb8aa3b0d067820 */ /* 0x004fe20000400000 */
[----:B------:R-:W-:Y:S01]  /*36d0*/  FMUL R7, R16, -1.4426950216293334961 ;  /* 0xbfb8aa3b10077820 */ /* 0x000fe20000400000 */
[----:B------:R-:W-:Y:S01]  /*36e0*/  FMUL R41, R41, R38 ;  /* 0x0000002629297220 */ /* 0x000fe20000400000 */
[----:B------:R-:W-:Y:S01]  /*36f0*/  FADD R38, R88, 1 ;  /* 0x3f80000058267421 */ /* 0x000fe20000000000 */
[----:B------:R-:W-:Y:S01]  /*3700*/  FMUL R5, R14, -1.4426950216293334961 ;  /* 0xbfb8aa3b0e057820 */ /* 0x000fe20000400000 */
[----:B------:R-:W-:Y:S01]  /*3710*/  MUFU.EX2 R90, R90 ;  /* 0x0000005a005a7308 */ /* 0x000fe20000000800 */
[----:B------:R-:W-:Y:S01]  /*3720*/  FMUL R54, R15, UR6 ;  /* 0x000000060f367c20 */ /* 0x000fe20008400000 */
[----:B------:R-:W-:Y:S01]  /*3730*/  FMUL R15, R20, UR6 ;  /* 0x00000006140f7c20 */ /* 0x000fe20008400000 */
[----:B------:R-:W-:-:S02]  /*3740*/  FMUL R88, R31, UR6 ;  /* 0x000000061f587c20 */ /* 0x000fc40008400000 */
[----:B------:R-:W-:Y:S01]  /*3750*/  FMUL R4, R54, -1.4426950216293334961 ;  /* 0xbfb8aa3b36047820 */ /* 0x000fe20000400000 */
[----:B------:R-:W-:Y:S02]  /*3760*/  FMUL R91, R15, -1.4426950216293334961 ;  /* 0xbfb8aa3b0f5b7820 */ /* 0x000fe40000400000 */
[----:B------:R-:W2:Y:S01]  /*3770*/  MUFU.EX2 R6, R6 ;  /* 0x0000000600067308 */ /* 0x000ea20000000800 */
[----:B-1----:R-:W-:Y:S01]  /*3780*/  FADD R20, R80, 1 ;  /* 0x3f80000050147421 */ /* 0x002fe20000000000 */
[----:B------:R-:W-:-:S06]  /*3790*/  FMUL R80, R17, -1.4426950216293334961 ;  /* 0xbfb8aa3b11507820 */ /* 0x000fcc0000400000 */
[----:B------:R-:W1:Y:S08]  /*37a0*/  MUFU.RCP R38, R38 ;  /* 0x0000002600267308 */ /* 0x000e700000001000 */
[----:B------:R-:W3:Y:S01]  /*37b0*/  MUFU.EX2 R7, R7 ;  /* 0x0000000700077308 */ /* 0x000ee20000000800 */
[----:B--2---:R-:W-:-:S07]  /*37c0*/  FADD R6, R6, 1 ;  /* 0x3f80000006067421 */ /* 0x004fce0000000000 */
[----:B------:R-:W2:Y:S01]  /*37d0*/  MUFU.RCP R6, R6 ;  /* 0x0000000600067308 */ /* 0x000ea20000001000 */
[----:B-1----:R-:W-:-:S04]  /*37e0*/  FMUL R38, R12, R38 ;  /* 0x000000260c267220 */ /* 0x002fc80000400000 */
[----:B------:R-:W-:-:S03]  /*37f0*/  FMUL R44, R44, R38 ;  /* 0x000000262c2c7220 */ /* 0x000fc60000400000 */
[----:B------:R-:W1:Y:S01]  /*3800*/  MUFU.EX2 R5, R5 ;  /* 0x0000000500057308 */ /* 0x000e620000000800 */
[----:B---3--:R-:W-:-:S07]  /*3810*/  FADD R7, R7, 1 ;  /* 0x3f80000007077421 */ /* 0x008fce0000000000 */
[----:B------:R3:W4:Y:S01]  /*3820*/  MUFU.RCP R93, R84 ;  /* 0x00000054005d7308 */ /* 0x0007220000001000 */
[----:B--2---:R-:W-:-:S04]  /*3830*/  FMUL R38, R13, R6 ;  /* 0x000000060d267220 */ /* 0x004fc80000400000 */
[----:B------:R-:W-:Y:S01]  /*3840*/  FMUL R45, R45, R38 ;  /* 0x000000262d2d7220 */ /* 0x000fe20000400000 */
[----:B------:R-:W-:Y:S02]  /*3850*/  FMUL R38, R28, UR6 ;  /* 0x000000061c267c20 */ /* 0x000fe40008400000 */
[----:B------:R-:W2:Y:S01]  /*3860*/  MUFU.RCP R6, R7 ;  /* 0x0000000700067308 */ /* 0x000ea20000001000 */
[----:B-1----:R-:W-:Y:S01]  /*3870*/  FADD R5, R5, 1 ;  /* 0x3f80000005057421 */ /* 0x002fe20000000000 */
[----:B------:R-:W-:-:S06]  /*3880*/  FMUL R28, R38, -1.4426950216293334961 ;  /* 0xbfb8aa3b261c7820 */ /* 0x000fcc0000400000 */
[----:B------:R-:W1:Y:S01]  /*3890*/  MUFU.RCP R5, R5 ;  /* 0x0000000500057308 */ /* 0x000e620000001000 */
[----:B---3--:R-:W-:Y:S01]  /*38a0*/  FADD R84, R87, 1 ;  /* 0x3f80000057547421 */ /* 0x008fe20000000000 */
[----:B----4-:R-:W-:-:S04]  /*38b0*/  FMUL R93, R10, R93 ;  /* 0x0000005d0a5d7220 */ /* 0x010fc80000400000 */
[----:B------:R-:W-:Y:S02]  /*38c0*/  FMUL R42, R42, R93 ;  /* 0x0000005d2a2a7220 */ /* 0x000fe40000400000 */
[----:B------:R-:W3:Y:S01]  /*38d0*/  MUFU.EX2 R39, R39 ;  /* 0x0000002700277308 */ /* 0x000ee20000000800 */
[----:B--2---:R-:W-:Y:S01]  /*38e0*/  FMUL R6, R16, R6 ;  /* 0x0000000610067220 */ /* 0x004fe20000400000 */
[----:B------:R-:W-:-:S03]  /*38f0*/  FADD R7, R89, 1 ;  /* 0x3f80000059077421 */ /* 0x000fc60000000000 */
[----:B------:R-:W-:Y:S02]  /*3900*/  FMUL R48, R48, R6 ;  /* 0x0000000630307220 */ /* 0x000fe40000400000 */
[----:B------:R-:W2:Y:S01]  /*3910*/  S2R R6, SR_TID.X ;  /* 0x0000000000067919 */ /* 0x000ea20000002100 */
[----:B------:R-:W4:Y:S01]  /*3920*/  MUFU.EX2 R4, R4 ;  /* 0x0000000400047308 */ /* 0x000f220000000800 */
[----:B-1----:R-:W-:-:S04]  /*3930*/  FMUL R5, R14, R5 ;  /* 0x000000050e057220 */ /* 0x002fc80000400000 */
[----:B------:R-:W-:Y:S01]  /*3940*/  FMUL R46, R46, R5 ;  /* 0x000000052e2e7220 */ /* 0x000fe20000400000 */
[----:B------:R-:W-:Y:S01]  /*3950*/  FADD R5, R90, 1 ;  /* 0x3f8000005a057421 */ /* 0x000fe20000000000 */
[----:B------:R-:W-:Y:S01]  /*3960*/  FMUL R90, R88, -1.4426950216293334961 ;  /* 0xbfb8aa3b585a7820 */ /* 0x000fe20000400000 */
[----:B------:R-:W1:Y:S01]  /*3970*/  MUFU.RCP R84, R84 ;  /* 0x0000005400547308 */ /* 0x000e620000001000 */
[----:B---3--:R-:W-:-:S07]  /*3980*/  FADD R39, R39, 1 ;  /* 0x3f80000027277421 */ /* 0x008fce0000000000 */
[----:B------:R-:W3:Y:S01]  /*3990*/  MUFU.RCP R7, R7 ;  /* 0x0000000700077308 */ /* 0x000ee20000001000 */
[----:B----4-:R-:W-:-:S07]  /*39a0*/  FADD R4, R4, 1 ;  /* 0x3f80000004047421 */ /* 0x010fce0000000000 */
[----:B------:R-:W4:Y:S01]  /*39b0*/  MUFU.RCP R20, R20 ;  /* 0x0000001400147308 */ /* 0x000f220000001000 */
[----:B-1----:R-:W-:-:S04]  /*39c0*/  FMUL R84, R11, R84 ;  /* 0x000000540b547220 */ /* 0x002fc80000400000 */
[----:B------:R-:W-:Y:S01]  /*39d0*/  FMUL R43, R43, R84 ;  /* 0x000000542b2b7220 */ /* 0x000fe20000400000 */
[----:B------:R-:W-:Y:S02]  /*39e0*/  FMUL R84, R29, UR6 ;  /* 0x000000061d547c20 */ /* 0x000fe40008400000 */
[----:B------:R-:W1:Y:S01]  /*39f0*/  MUFU.RCP R5, R5 ;  /* 0x0000000500057308 */ /* 0x000e620000001000 */
[----:B---3--:R-:W-:-:S04]  /*3a00*/  FMUL R87, R86, R7 ;  /* 0x0000000756577220 */ /* 0x008fc80000400000 */
[----:B------:R-:W-:Y:S01]  /*3a10*/  FMUL R49, R49, R87 ;  /* 0x0000005731317220 */ /* 0x000fe20000400000 */
[----:B------:R-:W-:Y:S02]  /*3a20*/  FMUL R87, R30, UR6 ;  /* 0x000000061e577c20 */ /* 0x000fe40008400000 */
[----:B------:R-:W3:Y:S01]  /*3a30*/  MUFU.RCP R39, R39 ;  /* 0x0000002700277308 */ /* 0x000ee20000001000 */
[----:B----4-:R-:W-:Y:S01]  /*3a40*/  FMUL R20, R77, R20 ;  /* 0x000000144d147220 */ /* 0x010fe20000400000 */
[----:B------:R-:W-:-:S03]  /*3a50*/  FMUL R89, R87, -1.4426950216293334961 ;  /* 0xbfb8aa3b57597820 */ /* 0x000fc60000400000 */
[----:B------:R-:W-:Y:S01]  /*3a60*/  FMUL R20, R74, R20 ;  /* 0x000000144a147220 */ /* 0x000fe20000400000 */
[----:B------:R-:W-:Y:S02]  /*3a70*/  FMUL R74, R23, -1.4426950216293334961 ;  /* 0xbfb8aa3b174a7820 */ /* 0x000fe40000400000 */
[----:B------:R-:W4:Y:S01]  /*3a80*/  MUFU.RCP R4, R4 ;  /* 0x0000000400047308 */ /* 0x000f220000001000 */
[----:B-1----:R-:W-:-:S04]  /*3a90*/  FMUL R29, R18, R5 ;  /* 0x00000005121d7220 */ /* 0x002fc80000400000 */
[----:B------:R-:W-:-:S03]  /*3aa0*/  FMUL R50, R50, R29 ;  /* 0x0000001d32327220 */ /* 0x000fc60000400000 */
[----:B------:R1:W5:Y:S01]  /*3ab0*/  MUFU.EX2 R7, R28 ;  /* 0x0000001c00077308 */ /* 0x0003620000000800 */
[----:B---3--:R-:W-:-:S04]  /*3ac0*/  FMUL R39, R8, R39 ;  /* 0x0000002708277220 */ /* 0x008fc80000400000 */
[----:B------:R-:W-:Y:S01]  /*3ad0*/  FMUL R40, R40, R39 ;  /* 0x0000002728287220 */ /* 0x000fe20000400000 */
[----:B------:R-:W-:Y:S02]  /*3ae0*/  FMUL R39, R25, -1.4426950216293334961 ;  /* 0xbfb8aa3b19277820 */ /* 0x000fe40000400000 */
[----:B------:R-:W3:Y:S01]  /*3af0*/  MUFU.EX2 R92, R92 ;  /* 0x0000005c005c7308 */ /* 0x000ee20000000800 */
[----:B----4-:R-:W-:-:S04]  /*3b00*/  FMUL R4, R54, R4 ;  /* 0x0000000436047220 */ /* 0x010fc80000400000 */
[----:B------:R-:W-:-:S03]  /*3b10*/  FMUL R47, R47, R4 ;  /* 0x000000042f2f7220 */ /* 0x000fc60000400000 */
[----:B------:R-:W4:Y:S01]  /*3b20*/  MUFU.EX2 R91, R91 ;  /* 0x0000005b005b7308 */ /* 0x000f220000000800 */
[----:B-1----:R-:W-:Y:S01]  /*3b30*/  FMUL R28, R84, -1.4426950216293334961 ;  /* 0xbfb8aa3b541c7820 */ /* 0x002fe20000400000 */
[----:B-----5:R-:W-:-:S06]  /*3b40*/  FADD R7, R7, 1 ;  /* 0x3f80000007077421 */ /* 0x020fcc0000000000 */
[----:B------:R-:W1:Y:S01]  /*3b50*/  MUFU.EX2 R80, R80 ;  /* 0x0000005000507308 */ /* 0x000e620000000800 */
[----:B---3--:R-:W-:-:S07]  /*3b60*/  FADD R4, R92, 1 ;  /* 0x3f8000005c047421 */ /* 0x008fce0000000000 */
[----:B------:R-:W3:Y:S01]  /*3b70*/  MUFU.EX2 R37, R37 ;  /* 0x0000002500257308 */ /* 0x000ee20000000800 */
[----:B----4-:R-:W-:-:S07]  /*3b80*/  FADD R91, R91, 1 ;  /* 0x3f8000005b5b7421 */ /* 0x010fce0000000000 */
[----:B------:R2:W-:Y:S01]  /*3b90*/  MUFU.EX2 R5, R28 ;  /* 0x0000001c00057308 */ /* 0x0005e20000000800 */
[----:B-1----:R-:W-:-:S07]  /*3ba0*/  FADD R92, R80, 1 ;  /* 0x3f800000505c7421 */ /* 0x002fce0000000000 */
[----:B------:R-:W1:Y:S01]  /*3bb0*/  MUFU.EX2 R74, R74 ;  /* 0x0000004a004a7308 */ /* 0x000e620000000800 */
[----:B---3--:R-:W-:-:S07]  /*3bc0*/  FADD R37, R37, 1 ;  /* 0x3f80000025257421 */ /* 0x008fce0000000000 */
[----:B------:R-:W-:Y:S01]  /*3bd0*/  MUFU.EX2 R83, R83 ;  /* 0x0000005300537308 */ /* 0x000fe20000000800 */
[----:B--2---:R-:W-:Y:S01]  /*3be0*/  LEA R28, R6, UR11, 0x6 ;  /* 0x0000000b061c7c11 */ /* 0x004fe2000f8e30ff */
[----:B------:R-:W-:-:S03]  /*3bf0*/  FMUL R6, R33, -1.4426950216293334961 ;  /* 0xbfb8aa3b21067820 */ /* 0x000fc60000400000 */
[C---:B------:R-:W-:Y:S02]  /*3c00*/  IADD3 R29, PT, PT, R28.reuse, 0x400, RZ ;  /* 0x000004001c1d7810 */ /* 0x040fe40007ffe0ff */
[----:B------:R-:W-:Y:S01]  /*3c10*/  IADD3 R80, PT, PT, R28, 0x420, RZ ;  /* 0x000004201c507810 */ /* 0x000fe20007ffe0ff */
[----:B------:R-:W-:Y:S01]  /*3c20*/  MUFU.EX2 R39, R39 ;  /* 0x0000002700277308 */ /* 0x000fe20000000800 */
[----:B------:R-:W-:Y:S01]  /*3c30*/  SHF.R.U32.HI R31, RZ, 0x3, R29 ;  /* 0x00000003ff1f7819 */ /* 0x000fe2000001161d */
[----:B-1----:R-:W-:-:S03]  /*3c40*/  FADD R74, R74, 1 ;  /* 0x3f8000004a4a7421 */ /* 0x002fc60000000000 */
[----:B------:R-:W-:Y:S02]  /*3c50*/  LOP3.LUT R31, R29, 0x30, R31, 0x78, !PT ;  /* 0x000000301d1f7812 */ /* 0x000fe400078e781f */
[C---:B------:R-:W-:Y:S01]  /*3c60*/  IADD3 R29, PT, PT, R28.reuse, 0x410, RZ ;  /* 0x000004101c1d7810 */ /* 0x040fe20007ffe0ff */
[----:B------:R-:W1:Y:S01]  /*3c70*/  MUFU.RCP R93, R91 ;  /* 0x0000005b005d7308 */ /* 0x000e620000001000 */
[----:B------:R-:W-:Y:S02]  /*3c80*/  IADD3 R28, PT, PT, R28, 0x430, RZ ;  /* 0x000004301c1c7810 */ /* 0x000fe40007ffe0ff */
[----:B------:R-:W-:-:S04]  /*3c90*/  SHF.R.U32.HI R30, RZ, 0x3, R29 ;  /* 0x00000003ff1e7819 */ /* 0x000fc8000001161d */
[----:B------:R-:W-:Y:S01]  /*3ca0*/  LOP3.LUT R30, R29, 0x30, R30, 0x78, !PT ;  /* 0x000000301d1e7812 */ /* 0x000fe200078e781e */
[----:B------:R-:W2:Y:S01]  /*3cb0*/  MUFU.EX2 R73, R73 ;  /* 0x0000004900497308 */ /* 0x000ea20000000800 */
[----:B------:R-:W-:-:S04]  /*3cc0*/  SHF.R.U32.HI R29, RZ, 0x3, R80 ;  /* 0x00000003ff1d7819 */ /* 0x000fc80000011650 */
[----:B------:R-:W-:-:S03]  /*3cd0*/  LOP3.LUT R29, R80, 0x30, R29, 0x78, !PT ;  /* 0x00000030501d7812 */ /* 0x000fc600078e781d */
[----:B------:R3:W4:Y:S01]  /*3ce0*/  MUFU.RCP R91, R37 ;  /* 0x00000025005b7308 */ /* 0x0007220000001000 */
[----:B-1----:R-:W-:-:S04]  /*3cf0*/  FMUL R93, R15, R93 ;  /* 0x0000005d0f5d7220 */ /* 0x002fc80000400000 */
[----:B------:R-:W-:-:S03]  /*3d00*/  FMUL R52, R52, R93 ;  /* 0x0000005d34347220 */ /* 0x000fc60000400000 */
[----:B------:R1:W5:Y:S01]  /*3d10*/  MUFU.RCP R80, R74 ;  /* 0x0000004a00507308 */ /* 0x0003620000001000 */
[----:B--2---:R-:W-:-:S07]  /*3d20*/  FADD R73, R73, 1 ;  /* 0x3f80000049497421 */ /* 0x004fce0000000000 */
[----:B------:R-:W2:Y:S01]  /*3d30*/  MUFU.RCP R4, R4 ;  /* 0x0000000400047308 */ /* 0x000ea20000001000 */
[----:B---3--:R-:W-:Y:S01]  /*3d40*/  SHF.R.U32.HI R37, RZ, 0x3, R28 ;  /* 0x00000003ff257819 */ /* 0x008fe2000001161c */
[----:B----4-:R-:W-:-:S03]  /*3d50*/  FMUL R91, R22, R91 ;  /* 0x0000005b165b7220 */ /* 0x010fc60000400000 */
[----:B------:R-:W-:Y:S01]  /*3d60*/  LOP3.LUT R28, R28, 0x30, R37, 0x78, !PT ;  /* 0x000000301c1c7812 */ /* 0x000fe200078e7825 */
[----:B------:R-:W-:Y:S01]  /*3d70*/  FMUL R85, R85, R91 ;  /* 0x0000005b55557220 */ /* 0x000fe20000400000 */
[----:B------:R-:W-:Y:S01]  /*3d80*/  MOV R37, UR4 ;  /* 0x0000000400257c02 */ /* 0x000fe20008000f00 */
[----:B------:R-:W3:Y:S01]  /*3d90*/  MUFU.EX2 R82, R82 ;  /* 0x0000005200527308 */ /* 0x000ee20000000800 */
[----:B-1----:R-:W-:Y:S01]  /*3da0*/  FADD R74, R83, 1 ;  /* 0x3f800000534a7421 */ /* 0x002fe20000000000 */
[----:B-----5:R-:W-:Y:S01]  /*3db0*/  FMUL R80, R23, R80 ;  /* 0x0000005017507220 */ /* 0x020fe20000400000 */
[C---:B------:R-:W-:Y:S02]  /*3dc0*/  LEA R31, R37.reuse, R31, 0xd ;  /* 0x0000001f251f7211 */ /* 0x040fe400078e68ff */
[----:B------:R-:W-:Y:S01]  /*3dd0*/  LEA R30, R37, R30, 0xd ;  /* 0x0000001e251e7211 */ /* 0x000fe200078e68ff */
[----:B------:R-:W-:Y:S01]  /*3de0*/  FMUL R55, R55, R80 ;  /* 0x0000005037377220 */ /* 0x000fe20000400000 */
[C---:B------:R-:W-:Y:S01]  /*3df0*/  LEA R29, R37.reuse, R29, 0xd ;  /* 0x0000001d251d7211 */ /* 0x040fe200078e68ff */
[----:B------:R-:W1:Y:S01]  /*3e00*/  MUFU.RCP R74, R74 ;  /* 0x0000004a004a7308 */ /* 0x000e620000001000 */
[----:B------:R-:W-:Y:S01]  /*3e10*/  LEA R28, R37, R28, 0xd ;  /* 0x0000001c251c7211 */ /* 0x000fe200078e68ff */
[----:B------:R-:W-:Y:S01]  /*3e20*/  FADD R37, R39, 1 ;  /* 0x3f80000027257421 */ /* 0x000fe20000000000 */
[----:B--2---:R-:W-:Y:S01]  /*3e30*/  FMUL R4, R19, R4 ;  /* 0x0000000413047220 */ /* 0x004fe20000400000 */
[----:B------:R-:W-:-:S03]  /*3e40*/  F2FP.BF16.F32.PACK_AB R83, R11, R10 ;  /* 0x0000000a0b53723e */ /* 0x000fc600000010ff */
[----:B------:R-:W-:Y:S01]  /*3e50*/  FMUL R51, R51, R4 ;  /* 0x0000000433337220 */ /* 0x000fe20000400000 */
[----:B------:R-:W2:Y:S01]  /*3e60*/  MUFU.RCP R37, R37 ;  /* 0x0000002500257308 */ /* 0x000ea20000001000 */
[----:B---3--:R-:W-:Y:S01]  /*3e70*/  FADD R39, R82, 1 ;  /* 0x3f80000052277421 */ /* 0x008fe20000000000 */
[----:B------:R-:W-:-:S06]  /*3e80*/  FMUL R4, R32, -1.4426950216293334961 ;  /* 0xbfb8aa3b20047820 */ /* 0x000fcc0000400000 */
[----:B------:R-:W3:Y:S01]  /*3e90*/  MUFU.EX2 R90, R90 ;  /* 0x0000005a005a7308 */ /* 0x000ee20000000800 */
[----:B-1----:R-:W-:-:S04]  /*3ea0*/  FMUL R80, R24, R74 ;  /* 0x0000004a18507220 */ /* 0x002fc80000400000 */
[----:B------:R-:W-:Y:S01]  /*3eb0*/  FMUL R56, R56, R80 ;  /* 0x0000005038387220 */ /* 0x000fe20000400000 */
[----:B------:R-:W-:Y:S02]  /*3ec0*/  FADD R80, R5, 1 ;  /* 0x3f80000005507421 */ /* 0x000fe40000000000 */
[----:B------:R-:W1:Y:S01]  /*3ed0*/  MUFU.EX2 R89, R89 ;  /* 0x0000005900597308 */ /* 0x000e620000000800 */
[----:B--2---:R-:W-:-:S04]  /*3ee0*/  FMUL R37, R25, R37 ;  /* 0x0000002519257220 */ /* 0x004fc80000400000 */
[----:B------:R-:W-:Y:S01]  /*3ef0*/  FMUL R57, R57, R37 ;  /* 0x0000002539397220 */ /* 0x000fe20000400000 */
[----:B------:R-:W-:Y:S02]  /*3f00*/  FMUL R37, R34, UR6 ;  /* 0x0000000622257c20 */ /* 0x000fe40008400000 */
[----:B------:R-:W2:Y:S01]  /*3f10*/  MUFU.RCP R73, R73 ;  /* 0x0000004900497308 */ /* 0x000ea20000001000 */
[----:B---3--:R-:W-:Y:S01]  /*3f20*/  FADD R82, R90, 1 ;  /* 0x3f8000005a527421 */ /* 0x008fe20000000000 */
[----:B------:R-:W-:Y:S01]  /*3f30*/  FMUL R34, R37, -1.4426950216293334961 ;  /* 0xbfb8aa3b25227820 */ /* 0x000fe20000400000 */
[C---:B------:R-:W-:Y:S02]  /*3f40*/  LEA R90, R78.reuse, R69, 0xe ;  /* 0x000000454e5a7211 */ /* 0x040fe400078e70ff */
[----:B------:R-:W-:-:S03]  /*3f50*/  LEA R78, R78, R68, 0xe ;  /* 0x000000444e4e7211 */ /* 0x000fc600078e70ff */
[----:B------:R-:W-:Y:S01]  /*3f60*/  MUFU.RCP R82, R82 ;  /* 0x0000005200527308 */ /* 0x000fe20000001000 */
[----:B-1----:R-:W-:-:S07]  /*3f70*/  FADD R89, R89, 1 ;  /* 0x3f80000059597421 */ /* 0x002fce0000000000 */
[----:B------:R-:W1:Y:S01]  /*3f80*/  MUFU.RCP R74, R89 ;  /* 0x00000059004a7308 */ /* 0x000e620000001000 */
[----:B--2---:R-:W-:Y:S01]  /*3f90*/  FMUL R5, R26, R73 ;  /* 0x000000491a057220 */ /* 0x004fe20000400000 */
[----:B------:R-:W-:-:S03]  /*3fa0*/  FMUL R73, R35, UR6 ;  /* 0x0000000623497c20 */ /* 0x000fc60008400000 */
[----:B------:R-:W-:Y:S01]  /*3fb0*/  FMUL R58, R58, R5 ;  /* 0x000000053a3a7220 */ /* 0x000fe20000400000 */
[----:B------:R-:W-:Y:S01]  /*3fc0*/  FMUL R5, R63, UR6 ;  /* 0x000000063f057c20 */ /* 0x000fe20008400000 */
[----:B------:R-:W-:Y:S01]  /*3fd0*/  FMUL R63, R62, UR6 ;  /* 0x000000063e3f7c20 */ /* 0x000fe20008400000 */
[----:B------:R-:W2:Y:S08]  /*3fe0*/  MUFU.EX2 R4, R4 ;  /* 0x0000000400047308 */ /* 0x000eb00000000800 */
[----:B------:R3:W4:Y:S01]  /*3ff0*/  MUFU.EX2 R62, R34 ;  /* 0x00000022003e7308 */ /* 0x0007220000000800 */
[----:B-1----:R-:W-:Y:S01]  /*4000*/  FMUL R35, R87, R74 ;  /* 0x0000004a57237220 */ /* 0x002fe20000400000 */
[----:B------:R-:W-:-:S03]  /*4010*/  FMUL R74, R73, -1.4426950216293334961 ;  /* 0xbfb8aa3b494a7820 */ /* 0x000fc60000400000 */
[----:B------:R-:W-:-:S03]  /*4020*/  FMUL R35, R63, R35 ;  /* 0x000000233f237220 */ /* 0x000fc60000400000 */
[----:B------:R-:W1:Y:S01]  /*4030*/  MUFU.RCP R39, R39 ;  /* 0x0000002700277308 */ /* 0x000e620000001000 */
[----:B--2---:R-:W-:-:S07]  /*4040*/  FADD R89, R4, 1 ;  /* 0x3f80000004597421 */ /* 0x004fce0000000000 */
[----:B------:R-:W2:Y:S01]  /*4050*/  MUFU.RCP R7, R7 ;  /* 0x0000000700077308 */ /* 0x000ea20000001000 */
[----:B---3--:R-:W-:Y:S01]  /*4060*/  FMUL R34, R88, R82 ;  /* 0x0000005258227220 */ /* 0x008fe20000400000 */
[----:B------:R-:W-:Y:S01]  /*4070*/  F2FP.BF16.F32.PACK_AB R82, R9, R8 ;  /* 0x000000080952723e */ /* 0x000fe200000010ff */
[----:B----4-:R-:W-:Y:S01]  /*4080*/  FADD R9, R62, 1 ;  /* 0x3f8000003e097421 */ /* 0x010fe20000000000 */
[----:B------:R-:W-:Y:S01]  /*4090*/  IADD3 R62, PT, PT, R90, 0x50, RZ ;  /* 0x000000505a3e7810 */ /* 0x000fe20007ffe0ff */
[C---:B------:R-:W-:Y:S01]  /*40a0*/  FMUL R34, R5.reuse, R34 ;  /* 0x0000002205227220 */ /* 0x040fe20000400000 */
[----:B------:R-:W-:Y:S01]  /*40b0*/  F2FP.BF16.F32.PACK_AB R5, R5, R63 ;  /* 0x0000003f0505723e */ /* 0x000fe200000010ff */
[----:B------:R-:W-:Y:S01]  /*40c0*/  FMUL R63, R60, UR6 ;  /* 0x000000063c3f7c20 */ /* 0x000fe20008400000 */
[----:B------:R-:W3:Y:S01]  /*40d0*/  MUFU.RCP R80, R80 ;  /* 0x0000005000507308 */ /* 0x000ee20000001000 */
[----:B-1----:R-:W-:Y:S01]  /*40e0*/  FMUL R39, R27, R39 ;  /* 0x000000271b277220 */ /* 0x002fe20000400000 */
[----:B------:R-:W-:-:S02]  /*40f0*/  SHF.R.U32.HI R10, RZ, 0x3, R62 ;  /* 0x00000003ff0a7819 */ /* 0x000fc4000001163e */
[----:B------:R-:W-:Y:S01]  /*4100*/  F2FP.BF16.F32.PACK_AB R4, R61, R63 ;  /* 0x0000003f3d04723e */ /* 0x000fe200000010ff */
[----:B------:R-:W-:Y:S01]  /*4110*/  FMUL R59, R59, R39 ;  /* 0x000000273b3b7220 */ /* 0x000fe20000400000 */
[----:B------:R-:W-:Y:S01]  /*4120*/  LOP3.LUT R62, R62, 0x70, R10, 0x78, !PT ;  /* 0x000000703e3e7812 */ /* 0x000fe200078e780a */
[----:B------:R-:W-:Y:S01]  /*4130*/  FMUL R10, R66, UR6 ;  /* 0x00000006420a7c20 */ /* 0x000fe20008400000 */
[----:B------:R-:W1:Y:S01]  /*4140*/  MUFU.EX2 R6, R6 ;  /* 0x0000000600067308 */ /* 0x000e620000000800 */
[----:B--2---:R-:W-:Y:S01]  /*4150*/  FMUL R7, R38, R7 ;  /* 0x0000000726077220 */ /* 0x004fe20000400000 */
[C---:B------:R-:W-:Y:S02]  /*4160*/  IADD3 R66, PT, PT, R90.reuse, 0x70, RZ ;  /* 0x000000705a427810 */ /* 0x040fe40007ffe0ff */
[----:B------:R-:W-:Y:S01]  /*4170*/  F2FP.BF16.F32.PACK_AB R27, R27, R26 ;  /* 0x0000001a1b1b723e */ /* 0x000fe200000010ff */
[----:B------:R-:W-:Y:S01]  /*4180*/  FMUL R60, R63, R7 ;  /* 0x000000073f3c7220 */ /* 0x000fe20000400000 */
[----:B------:R-:W-:-:S02]  /*4190*/  IADD3 R7, PT, PT, R90, 0x40, RZ ;  /* 0x000000405a077810 */ /* 0x000fc40007ffe0ff */
[----:B------:R-:W2:Y:S01]  /*41a0*/  MUFU.RCP R89, R89 ;  /* 0x0000005900597308 */ /* 0x000ea20000001000 */
[----:B---3--:R-:W-:Y:S01]  /*41b0*/  FMUL R39, R84, R80 ;  /* 0x0000005054277220 */ /* 0x008fe20000400000 */
[----:B------:R-:W-:Y:S02]  /*41c0*/  SHF.R.U32.HI R8, RZ, 0x3, R7 ;  /* 0x00000003ff087819 */ /* 0x000fe40000011607 */
[----:B------:R-:W-:Y:S01]  /*41d0*/  F2FP.BF16.F32.PACK_AB R80, R79, R77 ;  /* 0x0000004d4f50723e */ /* 0x000fe200000010ff */
[----:B------:R-:W-:Y:S01]  /*41e0*/  FMUL R39, R61, R39 ;  /* 0x000000273d277220 */ /* 0x000fe20000400000 */
[----:B------:R-:W-:Y:S02]  /*41f0*/  IADD3 R61, PT, PT, R90, 0x60, RZ ;  /* 0x000000605a3d7810 */ /* 0x000fe40007ffe0ff */
[----:B------:R-:W3:Y:S01]  /*4200*/  MUFU.RCP R9, R9 ;  /* 0x0000000900097308 */ /* 0x000ee20000001000 */
[----:B------:R-:W-:Y:S01]  /*4210*/  LOP3.LUT R8, R7, 0x70, R8, 0x78, !PT ;  /* 0x0000007007087812 */ /* 0x000fe200078e7808 */
[----:B-1----:R-:W-:Y:S01]  /*4220*/  FADD R6, R6, 1 ;  /* 0x3f80000006067421 */ /* 0x002fe20000000000 */
[----:B------:R-:W-:-:S02]  /*4230*/  SHF.R.U32.HI R7, RZ, 0x3, R61 ;  /* 0x00000003ff077819 */ /* 0x000fc4000001163d */
[----:B------:R-:W-:Y:S02]  /*4240*/  SHF.R.U32.HI R11, RZ, 0x3, R66 ;  /* 0x00000003ff0b7819 */ /* 0x000fe40000011642 */
[----:B------:R-:W-:Y:S01]  /*4250*/  LOP3.LUT R61, R61, 0x70, R7, 0x78, !PT ;  /* 0x000000703d3d7812 */ /* 0x000fe200078e7807 */
[----:B------:R1:W4:Y:S01]  /*4260*/  MUFU.RCP R63, R6 ;  /* 0x00000006003f7308 */ /* 0x0003220000001000 */
[----:B------:R-:W-:Y:S01]  /*4270*/  F2FP.BF16.F32.PACK_AB R7, R67, R10 ;  /* 0x0000000a4307723e */ /* 0x000fe200000010ff */
[----:B--2---:R-:W-:Y:S01]  /*4280*/  FMUL R36, R32, R89 ;  /* 0x0000005920247220 */ /* 0x004fe20000400000 */
[----:B------:R-:W-:Y:S02]  /*4290*/  LOP3.LUT R66, R66, 0x70, R11, 0x78, !PT ;  /* 0x0000007042427812 */ /* 0x000fe400078e780b */
[----:B------:R-:W-:Y:S01]  /*42a0*/  F2FP.BF16.F32.PACK_AB R11, R19, R18 ;  /* 0x00000012130b723e */ /* 0x000fe200000010ff */
[----:B------:R-:W-:Y:S01]  /*42b0*/  FMUL R36, R64, R36 ;  /* 0x0000002440247220 */ /* 0x000fe20000400000 */
[----:B------:R-:W-:Y:S01]  /*42c0*/  F2FP.BF16.F32.PACK_AB R26, R25, R24 ;  /* 0x00000018191a723e */ /* 0x000fe200000010ff */
[----:B------:R-:W2:Y:S01]  /*42d0*/  MUFU.EX2 R74, R74 ;  /* 0x0000004a004a7308 */ /* 0x000ea20000000800 */
[----:B---3--:R-:W-:Y:S01]  /*42e0*/  FMUL R9, R37, R9 ;  /* 0x0000000925097220 */ /* 0x008fe20000400000 */
[----:B------:R-:W-:-:S02]  /*42f0*/  F2FP.BF16.F32.PACK_AB R25, R23, R22 ;  /* 0x000000161719723e */ /* 0x000fc400000010ff */
[----:B------:R-:W-:Y:S02]  /*4300*/  F2FP.BF16.F32.PACK_AB R24, R17, R15 ;  /* 0x0000000f1118723e */ /* 0x000fe400000010ff */
[----:B------:R-:W-:Y:S02]  /*4310*/  F2FP.BF16.F32.PACK_AB R15, R59, R58 ;  /* 0x0000003a3b0f723e */ /* 0x000fe400000010ff */
[----:B------:R-:W3:Y:S01]  /*4320*/  MUFU.RCP R92, R92 ;  /* 0x0000005c005c7308 */ /* 0x000ee20000001000 */
[----:B-1----:R-:W-:Y:S01]  /*4330*/  F2FP.BF16.F32.PACK_AB R6, R65, R64 ;  /* 0x000000404106723e */ /* 0x002fe200000010ff */
[----:B------:R-:W-:Y:S01]  /*4340*/  FMUL R64, R10, R9 ;  /* 0x000000090a407220 */ /* 0x000fe20000400000 */
[----:B------:R-:W-:Y:S01]  /*4350*/  F2FP.BF16.F32.PACK_AB R10, R86, R16 ;  /* 0x00000010560a723e */ /* 0x000fe200000010ff */
[----:B----4-:R-:W-:Y:S01]  /*4360*/  FMUL R63, R33, R63 ;  /* 0x0000003f213f7220 */ /* 0x010fe20000400000 */
[----:B------:R-:W-:Y:S01]  /*4370*/  F2FP.BF16.F32.PACK_AB R9, R54, R14 ;  /* 0x0000000e3609723e */ /* 0x000fe200000010ff */
[----:B------:R1:W-:Y:S01]  /*4380*/  STS.128 [R78], R4 ;  /* 0x000000044e007388 */ /* 0x0003e20000000c00 */
[----:B------:R-:W-:Y:S01]  /*4390*/  F2FP.BF16.F32.PACK_AB R16, R39, R60 ;  /* 0x0000003c2710723e */ /* 0x000fe200000010ff */
[----:B------:R-:W-:Y:S01]  /*43a0*/  FMUL R18, R65, R63 ;  /* 0x0000003f41127220 */ /* 0x000fe20000400000 */
[----:B--2---:R-:W-:Y:S01]  /*43b0*/  FADD R74, R74, 1 ;  /* 0x3f8000004a4a7421 */ /* 0x004fe20000000000 */
[----:B------:R2:W-:Y:S01]  /*43c0*/  STS.128 [R8], R80 ;  /* 0x0000005008007388 */ /* 0x0005e20000000c00 */
[----:B------:R-:W-:-:S02]  /*43d0*/  F2FP.BF16.F32.PACK_AB R14, R57, R56 ;  /* 0x00000038390e723e */ /* 0x000fc400000010ff */
[----:B------:R-:W-:Y:S02]  /*43e0*/  F2FP.BF16.F32.PACK_AB R18, R18, R36 ;  /* 0x000000241212723e */ /* 0x000fe400000010ff */
[----:B------:R-:W4:Y:S01]  /*43f0*/  MUFU.RCP R74, R74 ;  /* 0x0000004a004a7308 */ /* 0x000f220000001000 */
[----:B---3--:R-:W-:Y:S01]  /*4400*/  FMUL R92, R17, R92 ;  /* 0x0000005c115c7220 */ /* 0x008fe20000400000 */
[----:B------:R-:W-:-:S03]  /*4410*/  F2FP.BF16.F32.PACK_AB R17, R34, R35 ;  /* 0x000000232211723e */ /* 0x000fc600000010ff */
[----:B------:R-:W-:Y:S01]  /*4420*/  FMUL R53, R53, R92 ;  /* 0x0000005c35357220 */ /* 0x000fe20000400000 */
[----:B----4-:R-:W-:-:S04]  /*4430*/  FMUL R74, R73, R74 ;  /* 0x0000004a494a7220 */ /* 0x010fc80000400000 */
[----:B------:R-:W-:Y:S01]  /*4440*/  FMUL R19, R67, R74 ;  /* 0x0000004a43137220 */ /* 0x000fe20000400000 */
[----:B-1----:R-:W-:Y:S02]  /*4450*/  F2FP.BF16.F32.PACK_AB R7, R73, R37 ;  /* 0x000000254907723e */ /* 0x002fe400000010ff */
[----:B------:R-:W-:Y:S02]  /*4460*/  F2FP.BF16.F32.PACK_AB R6, R33, R32 ;  /* 0x000000202106723e */ /* 0x000fe400000010ff */
[----:B--2---:R-:W-:Y:S02]  /*4470*/  F2FP.BF16.F32.PACK_AB R8, R13, R12 ;  /* 0x0000000c0d08723e */ /* 0x004fe400000010ff */
[----:B------:R-:W-:Y:S02]  /*4480*/  F2FP.BF16.F32.PACK_AB R5, R88, R87 ;  /* 0x000000575805723e */ /* 0x000fe400000010ff */
[----:B------:R-:W-:Y:S01]  /*4490*/  F2FP.BF16.F32.PACK_AB R4, R84, R38 ;  /* 0x000000265404723e */ /* 0x000fe200000010ff */
[----:B------:R1:W-:Y:S01]  /*44a0*/  STS.128 [R62], R8 ;  /* 0x000000083e007388 */ /* 0x0003e20000000c00 */
[----:B------:R-:W-:-:S02]  /*44b0*/  F2FP.BF16.F32.PACK_AB R19, R19, R64 ;  /* 0x000000401313723e */ /* 0x000fc400000010ff */
[----:B------:R-:W-:Y:S01]  /*44c0*/  F2FP.BF16.F32.PACK_AB R13, R55, R85 ;  /* 0x00000055370d723e */ /* 0x000fe200000010ff */
[----:B------:R-:W-:Y:S01]  /*44d0*/  STS.128 [R61], R24 ;  /* 0x000000183d007388 */ /* 0x000fe20000000c00 */
[----:B------:R-:W-:-:S03]  /*44e0*/  F2FP.BF16.F32.PACK_AB R12, R53, R52 ;  /* 0x00000034350c723e */ /* 0x000fc600000010ff */
[----:B------:R2:W-:Y:S01]  /*44f0*/  STS.128 [R66], R4 ;  /* 0x0000000442007388 */ /* 0x0005e20000000c00 */
[----:B------:R3:W-:Y:S06]  /*4500*/  MEMBAR.ALL.CTA ;  /* 0x0000000000007992 */ /* 0x0007ec0000008000 */
[----:B---3--:R-:W3:Y:S01]  /*4510*/  FENCE.VIEW.ASYNC.S ;  /* 0x00000000000073c6 */ /* 0x008ee20000000000 */
[----:B-1----:R-:W-:Y:S02]  /*4520*/  F2FP.BF16.F32.PACK_AB R11, R51, R50 ;  /* 0x00000032330b723e */ /* 0x002fe400000010ff */
[----:B------:R-:W-:-:S02]  /*4530*/  F2FP.BF16.F32.PACK_AB R10, R49, R48 ;  /* 0x00000030310a723e */ /* 0x000fc400000010ff */
[----:B------:R-:W-:Y:S02]  /*4540*/  F2FP.BF16.F32.PACK_AB R9, R47, R46 ;  /* 0x0000002e2f09723e */ /* 0x000fe400000010ff */
[----:B------:R-:W-:Y:S02]  /*4550*/  F2FP.BF16.F32.PACK_AB R8, R45, R44 ;  /* 0x0000002c2d08723e */ /* 0x000fe400000010ff */
[----:B--2---:R-:W-:Y:S02]  /*4560*/  F2FP.BF16.F32.PACK_AB R7, R43, R42 ;  /* 0x0000002a2b07723e */ /* 0x004fe400000010ff */
[----:B------:R-:W-:Y:S02]  /*4570*/  F2FP.BF16.F32.PACK_AB R6, R41, R40 ;  /* 0x000000282906723e */ /* 0x000fe400000010ff */
[----:B------:R-:W-:Y:S02]  /*4580*/  F2FP.BF16.F32.PACK_AB R5, R75, R76 ;  /* 0x0000004c4b05723e */ /* 0x000fe400000010ff */
[----:B------:R-:W-:Y:S01]  /*4590*/  F2FP.BF16.F32.PACK_AB R4, R21, R20 ;  /* 0x000000141504723e */ /* 0x000fe200000010ff */
[----:B---3--:R-:W-:Y:S06]  /*45a0*/  BAR.SYNC.DEFER_BLOCKING 0x1, 0x80 ;  /* 0x0042000000007b1d */ /* 0x008fec0000010000 */
[----:B------:R-:W-:Y:S05]  /*45b0*/  BRA.U UP0, `(.L_x_44) ;  /* 0x0000000100187547 */ /* 0x000fea000b800000 */
[----:B------:R-:W-:Y:S02]  /*45c0*/  ULEA UR5, UR7, UR18, 0xd ;  /* 0x0000001207057291 */ /* 0x000fe4000f8e68ff */
[----:B------:R-:W-:Y:S02]  /*45d0*/  ULEA UR9, UR12, UR8, 0x7 ;  /* 0x000000080c097291 */ /* 0x000fe4000f8e38ff */
[----:B------:R-:W-:-:S09]  /*45e0*/  UIADD3 UR8, UPT, UPT, UR5, 0x4400, URZ ;  /* 0x0000440005087890 */ /* 0x000fd2000fffe0ff */
[----:B------:R1:W-:Y:S01]  /*45f0*/  UTMASTG.2D [UR8], [UR16], desc[URZ] ;  /* 0x0000ff08100073b5 */ /* 0x0003e20008009000 */
[----:B------:R0:W-:Y:S01]  /*4600*/  UTMACMDFLUSH ;  /* 0x00000000000079b7 */ /* 0x0001e20000000000 */
[----:B-1----:R-:W-:-:S04]  /*4610*/  DEPBAR.LE SB0, 0x3 ;  /* 0x000080c00000791a */ /* 0x002fc80000000000 */
.L_x_44:
[----:B------:R-:W-:Y:S01]  /*4620*/  BAR.SYNC.DEFER_BLOCKING 0x1, 0x80 ;  /* 0x0042000000007b1d */ /* 0x000fe20000010000 */
[----:B------:R-:W-:-:S05]  /*4630*/  UPLOP3.LUT UP1, UPT, UPT, UPT, UP2, 0x80, 0x8 ;  /* 0x000000000008789c */ /* 0x000fca0003f2f020 */
[----:B------:R1:W-:Y:S04]  /*4640*/  STS.128 [R31], R4 ;  /* 0x000000041f007388 */ /* 0x0003e80000000c00 */
[----:B------:R1:W-:Y:S04]  /*4650*/  STS.128 [R30], R8 ;  /* 0x000000081e007388 */ /* 0x0003e80000000c00 */
[----:B------:R1:W-:Y:S04]  /*4660*/  STS.128 [R29], R12 ;  /* 0x0000000c1d007388 */ /* 0x0003e80000000c00 */
[----:B------:R1:W-:Y:S01]  /*4670*/  STS.128 [R28], R16 ;  /* 0x000000101c007388 */ /* 0x0003e20000000c00 */
[----:B------:R2:W-:Y:S06]  /*4680*/  MEMBAR.ALL.CTA ;  /* 0x0000000000007992 */ /* 0x0005ec0000008000 */
[----:B--2---:R-:W2:Y:S02]  /*4690*/  FENCE.VIEW.ASYNC.S ;  /* 0x00000000000073c6 */ /* 0x004ea40000000000 */
[----:B--2---:R-:W-:Y:S06]  /*46a0*/  BAR.SYNC.DEFER_BLOCKING 0x1, 0x80 ;  /* 0x0042000000007b1d */ /* 0x004fec0000010000 */
[----:B------:R-:W-:Y:S05]  /*46b0*/  BRA.U UP0, `(.L_x_45) ;  /* 0x0000000100207547 */ /* 0x000fea000b800000 */
[----:B------:R-:W-:Y:S02]  /*46c0*/  USHF.L.U32 UR4, UR4, 0xc, URZ ;  /* 0x0000000c04047899 */ /* 0x000fe400080006ff */
[----:B------:R-:W-:Y:S02]  /*46d0*/  ULEA UR5, UR12, UR7, 0x2 ;  /* 0x000000070c057291 */ /* 0x000fe4000f8e10ff */
[----:B------:R-:W-:Y:S02]  /*46e0*/  UIADD3 UR4, UPT, UPT, UR11, UR4, UR4 ;  /* 0x000000040b047290 */ /* 0x000fe4000fffe004 */
[----:B------:R-:W-:Y:S02]  /*46f0*/  USHF.L.U32 UR9, UR5, 0x4, URZ ;  /* 0x0000000405097899 */ /* 0x000fe400080006ff */
[----:B------:R-:W-:-:S09]  /*4700*/  UIADD3 UR8, UPT, UPT, UR4, 0x400, URZ ;  /* 0x0000040004087890 */ /* 0x000fd2000fffe0ff */
[----:B------:R2:W-:Y:S01]  /*4710*/  UTMASTG.2D [UR8], [UR14], desc[URZ] ;  /* 0x0000ff080e0073b5 */ /* 0x0005e20008009000 */
[----:B------:R0:W-:Y:S01]  /*4720*/  UTMACMDFLUSH ;  /* 0x00000000000079b7 */ /* 0x0001e20000000000 */
[----:B--2---:R-:W-:-:S04]  /*4730*/  DEPBAR.LE SB0, 0x1 ;  /* 0x000080400000791a */ /* 0x004fc80000000000 */
.L_x_45:
[----:B------:R-:W-:Y:S01]  /*4740*/  BAR.SYNC.DEFER_BLOCKING 0x1, 0x80 ;  /* 0x0042000000007b1d */ /* 0x000fe20000010000 */
[----:B------:R-:W-:-:S05]  /*4750*/  UPLOP3.LUT UP2, UPT, UPT, UPT, UPT, 0x40, 0x4 ;  /* 0x000000000004789c */ /* 0x000fca0003f4e870 */
[----:B------:R-:W-:Y:S01]  /*4760*/  UMOV UR7, 0x2 ;  /* 0x0000000200077882 */ /* 0x000fe20000000000 */
[----:B------:R-:W-:Y:S05]  /*4770*/  BRA.U UP1, `(.L_x_46) ;  /* 0xffffffe501d47547 */ /* 0x000fea000b83ffff */
[----:B------:R-:W2:Y:S01]  /*4780*/  LDCU.64 UR6, c[0x0][0x6c0] ;  /* 0x0000d800ff0677ac */ /* 0x000ea20008000a00 */
[----:B------:R-:W-:Y:S01]  /*4790*/  UIADD3 UR21, UPT, UPT, UR25, UR21, URZ ;  /* 0x0000001519157290 */ /* 0x000fe2000fffe0ff */
[----:B------:R-:W3:Y:S01]  /*47a0*/  LDCU.64 UR14, c[0x0][0x6d8] ;  /* 0x0000db00ff0e77ac */ /* 0x000ee20008000a00 */
[----:B------:R-:W-:Y:S01]  /*47b0*/  ELECT P0, URZ, PT ;  /* 0x0000000000ff782f */ /* 0x000fe20003800000 */
[----:B------:R-:W4:Y:S01]  /*47c0*/  LDCU UR9, c[0x0][0x6cc] ;  /* 0x0000d980ff0977ac */ /* 0x000f220008000800 */
[----:B------:R-:W-:Y:S02]  /*47d0*/  UIADD3 UR20, UPT, UPT, UR20, 0x1, URZ ;  /* 0x0000000114147890 */ /* 0x000fe4000fffe0ff */
[----:B--2---:R-:W-:Y:S01]  /*47e0*/  UIMAD.WIDE.U32 UR4, UR21, UR7, URZ ;  /* 0x00000007150472a5 */ /* 0x004fe2000f8e00ff */
[----:B------:R-:W2:Y:S08]  /*47f0*/  LDCU UR7, c[0x0][0x6d0] ;  /* 0x0000da00ff0777ac */ /* 0x000eb00008000800 */
[----:B------:R-:W-:Y:S01]  /*4800*/  @P0 IMAD.MOV.U32 R0, RZ, RZ, 0x1 ;  /* 0x00000001ff000424 */ /* 0x000fe200078e00ff */
[----:B------:R-:W-:-:S04]  /*4810*/  UIADD3 UR4, UPT, UPT, UR21, -UR5, URZ ;  /* 0x8000000515047290 */ /* 0x000fc8000fffe0ff */
[----:B------:R-:W-:-:S04]  /*4820*/  USHF.R.U32.HI UR4, URZ, UR77, UR4 ;  /* 0x0000004dff047299 */ /* 0x000fc80008011604 */
[----:B------:R-:W-:-:S04]  /*4830*/  UIADD3 UR4, UPT, UPT, UR5, UR4, URZ ;  /* 0x0000000405047290 */ /* 0x000fc8000fffe0ff */
[----:B------:R-:W-:-:S04]  /*4840*/  USHF.R.U32.HI UR4, URZ, UR76, UR4 ;  /* 0x0000004cff047299 */ /* 0x000fc80008011604 */
[----:B------:R-:W-:-:S04]  /*4850*/  UIADD3 UR4, UPT, UPT, -UR4, URZ, URZ ;  /* 0x000000ff04047290 */ /* 0x000fc8000fffe1ff */
[----:B------:R-:W-:-:S04]  /*4860*/  UIMAD UR8, UR6, UR4, UR21 ;  /* 0x00000004060872a4 */ /* 0x000fc8000f8e0215 */
[----:B--2---:R-:W-:Y:S02]  /*4870*/  UIMAD.WIDE.U32 UR4, UR8, UR7, URZ ;  /* 0x00000007080472a5 */ /* 0x004fe4000f8e00ff */
[----:B------:R-:W-:-:S04]  /*4880*/  ULEA UR7, UR22, UR11, 0x3 ;  /* 0x0000000b16077291 */ /* 0x000fc8000f8e18ff */
[----:B------:R-:W-:Y:S01]  /*4890*/  UIADD3 UR7, UPT, UPT, UR7, 0x60, URZ ;  /* 0x0000006007077890 */ /* 0x000fe2000fffe0ff */
[----:B------:R-:W-:Y:S02]  /*48a0*/  UMOV UR4, UR5 ;  /* 0x0000000500047c82 */ /* 0x000fe40008000000 */
[----:B------:R-:W-:Y:S02]  /*48b0*/  UIADD3 UR5, UPT, UPT, UR8, -UR4, URZ ;  /* 0x8000000408057290 */ /* 0x000fe4000fffe0ff */
[----:B------:R-:W-:Y:S02]  /*48c0*/  UPRMT UR7, UR26, 0x654, UR7 ;  /* 0x000006541a077896 */ /* 0x000fe40008000007 */
[----:B------:R-:W-:-:S04]  /*48d0*/  USHF.R.U32.HI UR5, URZ, UR75, UR5 ;  /* 0x0000004bff057299 */ /* 0x000fc80008011605 */
[----:B------:R-:W-:-:S03]  /*48e0*/  UIADD3 UR4, UPT, UPT, UR4, UR5, URZ ;  /* 0x0000000504047290 */ /* 0x000fc6000fffe0ff */
[----:B------:R5:W-:Y:S01]  /*48f0*/  @P0 SYNCS.ARRIVE.TRANS64.RED.ART0 RZ, [UR7], R0 ;  /* 0x00000000ffff09a7 */ /* 0x000be20008500407 */
[----:B------:R-:W-:-:S04]  /*4900*/  USHF.R.U32.HI UR6, URZ, UR74, UR4 ;  /* 0x0000004aff067299 */ /* 0x000fc80008011604 */
[----:B---3--:R-:W-:-:S07]  /*4910*/  UIMAD.WIDE.U32 UR4, UR6, UR15, URZ ;  /* 0x0000000f060472a5 */ /* 0x008fce000f8e00ff */
[----:B------:R-:W-:Y:S02]  /*4920*/  UMOV UR4, UR5 ;  /* 0x0000000500047c82 */ /* 0x000fe40008000000 */
[----:B------:R-:W-:-:S04]  /*4930*/  UIADD3 UR5, UPT, UPT, UR6, -UR4, URZ ;  /* 0x8000000406057290 */ /* 0x000fc8000fffe0ff */
[----:B------:R-:W-:-:S04]  /*4940*/  USHF.R.U32.HI UR5, URZ, UR73, UR5 ;  /* 0x00000049ff057299 */ /* 0x000fc80008011605 */
[----:B------:R-:W-:Y:S02]  /*4950*/  UIADD3 UR4, UPT, UPT, UR4, UR5, URZ ;  /* 0x0000000504047290 */ /* 0x000fe4000fffe0ff */
[----:B------:R-:W-:Y:S02]  /*4960*/  UIADD3 UR5, UPT, UPT, -UR6, URZ, URZ ;  /* 0x000000ff06057290 */ /* 0x000fe4000fffe1ff */
[----:B------:R-:W-:-:S04]  /*4970*/  USHF.R.U32.HI UR4, URZ, UR72, UR4 ;  /* 0x00000048ff047299 */ /* 0x000fc80008011604 */
[----:B------:R-:W-:Y:S02]  /*4980*/  UIADD3 UR12, UPT, UPT, -UR4, URZ, URZ ;  /* 0x000000ff040c7290 */ /* 0x000fe4000fffe1ff */
[----:B------:R-:W-:Y:S02]  /*4990*/  UIADD3 UR4, UPT, UPT, UR22, 0x1, URZ ;  /* 0x0000000116047890 */ /* 0x000fe4000fffe0ff */
[----:B------:R-:W-:Y:S02]  /*49a0*/  UIMAD UR12, UR14, UR12, UR6 ;  /* 0x0000000c0e0c72a4 */ /* 0x000fe4000f8e0206 */
[----:B------:R-:W-:-:S04]  /*49b0*/  UISETP.NE.AND UP0, UPT, UR4, 0x2, UPT ;  /* 0x000000020400788c */ /* 0x000fc8000bf05270 */
[----:B------:R-:W-:Y:S02]  /*49c0*/  USEL UR22, UR4, URZ, UP0 ;  /* 0x000000ff04167287 */ /* 0x000fe40008000000 */
[----:B------:R-:W-:Y:S02]  /*49d0*/  USEL UR6, URZ, 0x1, UP0 ;  /* 0x00000001ff067887 */ /* 0x000fe40008000000 */
[----:B------:R-:W-:Y:S02]  /*49e0*/  UISETP.GE.AND UP0, UPT, UR21, 0x200, UPT ;  /* 0x000002001500788c */ /* 0x000fe4000bf06270 */
[----:B----4-:R-:W-:Y:S02]  /*49f0*/  UIMAD UR4, UR9, UR5, UR8 ;  /* 0x00000005090472a4 */ /* 0x010fe4000f8e0208 */
[----:B------:R-:W-:-:S05]  /*4a00*/  LOP3.LUT R70, R70, UR6, RZ, 0x3c, !PT ;  /* 0x0000000646467c12 */ /* 0x000fca000f8e3cff */
[----:B-----5:R-:W-:Y:S05]  /*4a10*/  BRA.U !UP0, `(.L_x_47) ;  /* 0xffffffe108687547 */ /* 0x020fea000b83ffff */
.L_x_42:
[----:B------:R-:W-:-:S09]  /*4a20*/  UISETP.NE.AND UP0, UPT, UR70, URZ, UPT ;  /* 0x000000ff4600728c */ /* 0x000fd2000bf05270 */
[----:B------:R-:W-:Y:S05]  /*4a30*/  BRA.U UP0, `(.L_x_48) ;  /* 0x0000000100187547 */ /* 0x000fea000b800000 */
[----:B------:R-:W-:Y:S01]  /*4a40*/  ELECT P0, URZ, PT ;  /* 0x0000000000ff782f */ /* 0x000fe20003800000 */
[----:B------:R-:W-:Y:S01]  /*4a50*/  HFMA2 R0, -RZ, RZ, 0, 5.9604644775390625e-08 ;  /* 0x00000001ff007431 */ /* 0x000fe200000001ff */
[----:B------:R-:W-:Y:S01]  /*4a60*/  UMOV UR4, 0x40 ;  /* 0x0000004000047882 */ /* 0x000fe20000000000 */
[----:B------:R-:W-:Y:S01]  /*4a70*/  UVIRTCOUNT.DEALLOC.SMPOOL 0x80 ;  /* 0x000000800000784c */ /* 0x000fe20000000000 */
[----:B------:R-:W-:-:S09]  /*4a80*/  ULEA UR4, UR13, UR4, 0x18 ;  /* 0x000000040d047291 */ /* 0x000fd2000f8ec0ff */
[----:B------:R3:W-:Y:S03]  /*4a90*/  @P0 STS.U8 [UR4], R0 ;  /* 0x00000000ff000988 */ /* 0x0007e60008000004 */
.L_x_48:
[----:B------:R-:W-:Y:S06]  /*4aa0*/  BAR.SYNC.DEFER_BLOCKING 0x1, 0x80 ;  /* 0x0042000000007b1d */ /* 0x000fec0000010000 */
[----:B------:R-:W-:Y:S05]  /*4ab0*/  BRA.U UP0, `(.L_x_49) ;  /* 0x0000000100b87547 */ /* 0x000fea000b800000 */
[----:B------:R-:W-:Y:S01]  /*4ac0*/  ULOP3.LUT UR4, UR13, 0x1, URZ, 0x3c, !UPT ;  /* 0x000000010d047892 */ /* 0x000fe2000f8e3cff */
[----:B---3--:R-:W-:Y:S01]  /*4ad0*/  MOV R0, 0x1 ;  /* 0x0000000100007802 */ /* 0x008fe20000000f00 */
[----:B------:R-:W-:-:S04]  /*4ae0*/  UIADD3 UR5, UPT, UPT, UR11, 0x70, URZ ;  /* 0x000000700b057890 */ /* 0x000fc8000fffe0ff */
[----:B------:R-:W-:-:S09]  /*4af0*/  UPRMT UR4, UR4, 0x654, UR5 ;  /* 0x0000065404047896 */ /* 0x000fd20008000005 */
[----:B------:R3:W-:Y:S01]  /*4b00*/  SYNCS.ARRIVE.TRANS64.RED.ART0 RZ, [UR4], R0 ;  /* 0x00000000ffff79a7 */ /* 0x0007e20008500404 */
[----:B------:R-:W4:Y:S02]  /*4b10*/  SYNCS.PHASECHK.TRANS64.TRYWAIT P0, [UR11+0x70], RZ ;  /* 0x000070ffff0075a7 */ /* 0x000f24000800110b */
[----:B---34-:R-:W-:Y:S05]  /*4b20*/  @!P0 BRA `(.L_x_50) ;  /* 0x0000000400a88947 */ /* 0x018fea0003800000 */
.L_x_64:
[----:B------:R-:W-:Y:S01]  /*4b30*/  NOP ;  /* 0x0000000000007918 */ /* 0x000fe20000000000 */
[----:B------:R-:W-:Y:S01]  /*4b40*/  UMOV UR4, 0x50 ;  /* 0x0000005000047882 */ /* 0x000fe20000000000 */
[----:B------:R-:W-:Y:S01]  /*4b50*/  UMOV UR6, 0xffff ;  /* 0x0000ffff00067882 */ /* 0x000fe20000000000 */
[----:B------:R-:W-:Y:S02]  /*4b60*/  ULEA UR13, UR13, UR4, 0x18 ;  /* 0x000000040d0d7291 */ /* 0x000fe4000f8ec0ff */
[----:B------:R-:W-:Y:S01]  /*4b70*/  ULOP3.LUT UR4, UR27, 0xffff, URZ, 0xc0, !UPT ;  /* 0x0000ffff1b047892 */ /* 0x000fe2000f8ec0ff */
[----:B------:R-:W-:-:S03]  /*4b80*/  UMOV UR8, 0x1 ;  /* 0x0000000100087882 */ /* 0x000fc60000000000 */
[----:B------:R-:W-:-:S03]  /*4b90*/  USHF.R.U32.HI UR4, URZ, 0x5, UR4 ;  /* 0x00000005ff047899 */ /* 0x000fc60008011604 */
[----:B---3--:R-:W3:Y:S01]  /*4ba0*/  LDS R0, [UR13] ;  /* 0x0000000dff007984 */ /* 0x008ee20008000800 */
[----:B------:R-:W-:Y:S02]  /*4bb0*/  UIADD3 UR5, UPT, UPT, UR4, 0x10, URZ ;  /* 0x0000001004057890 */ /* 0x000fe4000fffe0ff */
[----:B------:R-:W-:Y:S02]  /*4bc0*/  USHF.L.U32 UR6, UR6, UR4, URZ ;  /* 0x0000000406067299 */ /* 0x000fe400080006ff */
[----:B------:R-:W-:-:S04]  /*4bd0*/  USHF.L.U32 UR4, UR8, UR5, URZ ;  /* 0x0000000508047299 */ /* 0x000fc800080006ff */
[----:B------:R-:W-:-:S04]  /*4be0*/  ULOP3.LUT UR4, UR4, UR6, URZ, 0xfc, !UPT ;  /* 0x0000000604047292 */ /* 0x000fc8000f8efcff */
[----:B------:R-:W-:Y:S01]  /*4bf0*/  ULOP3.LUT UR6, UR4, 0xffff, URZ, 0xc0, !UPT ;  /* 0x0000ffff04067892 */ /* 0x000fe2000f8ec0ff */
[----:B---3--:R-:W-:-:S13]  /*4c00*/  R2UR UR7, R0 ;  /* 0x00000000000772ca */ /* 0x008fda00000e0000 */
[----:B------:R-:W-:-:S04]  /*4c10*/  ULOP3.LUT UR5, UR4, 0xffff, UR7, 0x80, !UPT ;  /* 0x0000ffff04057892 */ /* 0x000fc8000f8e8007 */
[----:B------:R-:W-:-:S09]  /*4c20*/  UISETP.NE.AND UP0, UPT, UR5, UR6, UPT ;  /* 0x000000060500728c */ /* 0x000fd2000bf05270 */
[----:B------:R-:W-:Y:S05]  /*4c30*/  BRA.U UP0, `(.L_x_51) ;  /* 0x00000001004c7547 */ /* 0x000fea000b800000 */
[----:B------:R-:W-:Y:S02]  /*4c40*/  USHF.R.U32.HI UR5, URZ, 0x10, UR4 ;  /* 0x00000010ff057899 */ /* 0x000fe40008011604 */
[----:B------:R-:W-:-:S04]  /*4c50*/  USHF.R.U32.HI UR6, URZ, 0x10, UR7 ;  /* 0x00000010ff067899 */ /* 0x000fc80008011607 */
[----:B------:R-:W-:-:S04]  /*4c60*/  ULOP3.LUT UR6, UR6, UR5, URZ, 0xc0, !UPT ;  /* 0x0000000506067292 */ /* 0x000fc8000f8ec0ff */
[----:B------:R-:W-:-:S09]  /*4c70*/  UISETP.NE.AND UP0, UPT, UR6, UR5, UPT ;  /* 0x000000050600728c */ /* 0x000fd2000bf05270 */
[----:B------:R-:W-:Y:S05]  /*4c80*/  BRA.U UP0, `(.L_x_52) ;  /* 0x00000001002c7547 */ /* 0x000fea000b800000 */
[----:B------:R-:W3:Y:S01]  /*4c90*/  S2R R2, SR_LANEID ;  /* 0x0000000000027919 */ /* 0x000ee20000000000 */
[----:B------:R-:W-:-:S03]  /*4ca0*/  ULOP3.LUT UR5, URZ, UR4, URZ, 0x33, !UPT ;  /* 0x00000004ff057292 */ /* 0x000fc6000f8e33ff */
[----:B------:R-:W-:Y:S02]  /*4cb0*/  VOTEU.ANY UR4, UPT, PT ;  /* 0x0000000000047886 */ /* 0x000fe400038e0100 */
[----:B------:R-:W-:Y:S01]  /*4cc0*/  UFLO.U32 UR4, UR4 ;  /* 0x00000004000472bd */ /* 0x000fe200080e0000 */
[----:B------:R-:W-:-:S04]  /*4cd0*/  IMAD.U32 R0, RZ, RZ, UR5 ;  /* 0x00000005ff007e24 */ /* 0x000fc8000f8e00ff */
[----:B------:R-:W4:Y:S02]  /*4ce0*/  REDUX UR6, R0 ;  /* 0x00000000000673c4 */ /* 0x000f240000000000 */
[----:B------:R5:W-:Y:S01]  /*4cf0*/  UTCATOMSWS.AND URZ, UR5 ;  /* 0x0000000500ff79e3 */ /* 0x000be20008000000 */
[----:B---3--:R-:W-:Y:S02]  /*4d00*/  ISETP.EQ.U32.AND P0, PT, R2, UR4, PT ;  /* 0x0000000402007c0c */ /* 0x008fe4000bf02070 */
[----:B----4-:R-:W-:-:S11]  /*4d10*/  MOV R0, UR6 ;  /* 0x0000000600007c02 */ /* 0x010fd60008000f00 */
[----:B------:R5:W-:Y:S01]  /*4d20*/  @P0 ATOMS.AND RZ, [UR13], R0 ;  /* 0x00000000ffff098c */ /* 0x000be2000a80000d */
[----:B------:R-:W-:Y:S05]  /*4d30*/  BRA `(.L_x_53) ;  /* 0x0000000000147947 */ /* 0x000fea0003800000 */
.L_x_52:
[----:B------:R-:W-:Y:S02]  /*4d40*/  MOV R2, 0x4d60 ;  /* 0x00004d6000027802 */ /* 0x000fe40000000f00 */
[----:B-12---:R-:W-:Y:S05]  /*4d50*/  CALL.REL.NOINC `($__internal_0_$__cuda_sm10x_tcgen05_guardrail_trap_col_being_dealloced_not_returned_by_alloc) ;  /* 0x0000000400347944 */ /* 0x006fea0003c00000 */
[----:B------:R-:W-:Y:S05]  /*4d60*/  BRA `(.L_x_53) ;  /* 0x0000000000087947 */ /* 0x000fea0003800000 */
.L_x_51:
[----:B------:R-:W-:Y:S02]  /*4d70*/  MOV R2, 0x4d90 ;  /* 0x00004d9000027802 */ /* 0x000fe40000000f00 */
[----:B-12---:R-:W-:Y:S05]  /*4d80*/  CALL.REL.NOINC `($__internal_2_$__cuda_sm10x_tcgen05_guardrail_trap_unallocated_columns_being_dealloced) ;  /* 0x0000000400407944 */ /* 0x006fea0003c00000 */
.L_x_53:
[----:B------:R-:W-:Y:S01]  /*4d90*/  NOP ;  /* 0x0000000000007918 */ /* 0x000fe20000000000 */
.L_x_49:
[----:B------:R-:W-:Y:S01]  /*4da0*/  UISETP.NE.AND UP0, UPT, UR70, URZ, UPT ;  /* 0x000000ff4600728c */ /* 0x000fe2000bf05270 */
[----:B------:R-:W-:-:S04]  /*4db0*/  DEPBAR.LE SB0, 0x0 ;  /* 0x000080000000791a */ /* 0x000fc80000000000 */
[----:B------:R-:W-:-:S04]  /*4dc0*/  DEPBAR.LE SB0, 0x0 ;  /* 0x000080000000791a */ /* 0x000fc80000000000 */
[----:B------:R-:W-:Y:S05]  /*4dd0*/  BRA.U UP0, `(.L_x_29) ;  /* 0x00000001002c7547 */ /* 0x000fea000b800000 */
[----:B------:R-:W4:Y:S01]  /*4de0*/  S2UR UR6, SR_CgaCtaId ;  /* 0x00000000000679c3 */ /* 0x000f220000008800 */
[----:B------:R-:W-:Y:S01]  /*4df0*/  UMOV UR4, 0x400 ;  /* 0x0000040000047882 */ /* 0x000fe20000000000 */
[----:B-----5:R-:W-:Y:S01]  /*4e00*/  UMOV UR5, 0x20 ;  /* 0x0000002000057882 */ /* 0x020fe20000000000 */
[----:B------:R-:W-:Y:S01]  /*4e10*/  ELECT P0, URZ, PT ;  /* 0x0000000000ff782f */ /* 0x000fe20003800000 */
[----:B----4-:R-:W-:Y:S02]  /*4e20*/  ULEA UR6, UR6, UR4, 0x18 ;  /* 0x0000000406067291 */ /* 0x010fe4000f8ec0ff */
[----:B------:R-:W-:-:S04]  /*4e30*/  UIADD3 UR4, UPT, UPT, -UR5, 0x100000, URZ ;  /* 0x0010000005047890 */ /* 0x000fc8000fffe1ff */
[----:B------:R-:W-:Y:S02]  /*4e40*/  USHF.L.U32 UR5, UR4, 0xb, URZ ;  /* 0x0000000b04057899 */ /* 0x000fe400080006ff */
[----:B------:R-:W-:Y:S01]  /*4e50*/  USHF.L.U32 UR4, UR4, 0x1, URZ ;  /* 0x0000000104047899 */ /* 0x000fe200080006ff */
[----:B------:R-:W4:Y:S11]  /*4e60*/  FENCE.VIEW.ASYNC.S ;  /* 0x00000000000073c6 */ /* 0x000f360000000000 */
[----:B----4-:R4:W5:Y:S01]  /*4e70*/  SYNCS.EXCH.64 URZ, [UR6+0x70], UR4 ;  /* 0x0000700406ff75b2 */ /* 0x0109620008000100 */
[----:B------:R-:W-:Y:S01]  /*4e80*/  NOP ;  /* 0x0000000000007918 */ /* 0x000fe20000000000 */
.L_x_29:
[----:B------:R-:W-:Y:S01]  /*4e90*/  NOP ;  /* 0x0000000000007918 */ /* 0x000fe20000000000 */
[----:B-12345:R-:W-:Y:S05]  /*4ea0*/  EXIT ;  /* 0x000000000000794d */ /* 0x03efea0003800000 */
.L_x_10:
[----:B------:R-:W-:Y:S02]  /*4eb0*/  MOV R2, UR8 ;  /* 0x0000000800027c02 */ /* 0x000fe40008000f00 */
[----:B------:R-:W-:Y:S02]  /*4ec0*/  MOV R3, UR8 ;  /* 0x0000000800037c02 */ /* 0x000fe40008000f00 */
[----:B------:R-:W-:-:S07]  /*4ed0*/  MOV R0, UR4 ;  /* 0x0000000400007c02 */ /* 0x000fce0008000f00 */
.L_x_54:
[----:B-1----:R1:W2:Y:S02]  /*4ee0*/  SYNCS.PHASECHK.TRANS64.TRYWAIT P0, [R0+URZ+0x28], R3 ;  /* 0x00002803000075a7 */ /* 0x0022a400080011ff */
[----:B--2---:R-:W-:Y:S05]  /*4ef0*/  @!P0 NANOSLEEP.SYNCS 0x989680 ;  /* 0x009896800000895d */ /* 0x004fea0003900000 */
[----:B------:R-:W2:Y:S02]  /*4f00*/  @!P0 SYNCS.PHASECHK.TRANS64 P0, [R0+URZ+0x28], R3 ;  /* 0x00002803000085a7 */ /* 0x000ea400080010ff */
[----:B--2---:R-:W-:Y:S05]  /*4f10*/  @!P0 BRA `(.L_x_54) ;  /* 0xfffffffc00f08947 */ /* 0x004fea000383ffff */
[----:B------:R-:W-:Y:S05]  /*4f20*/  BRA `(.L_x_9) ;  /* 0xffffffbc00247947 */ /* 0x000fea000383ffff */
.L_x_14:
[----:B------:R-:W-:Y:S02]  /*4f30*/  MOV R2, UR5 ;  /* 0x0000000500027c02 */ /* 0x000fe40008000f00 */
[----:B------:R-:W-:Y:S02]  /*4f40*/  MOV R3, UR5 ;  /* 0x0000000500037c02 */ /* 0x000fe40008000f00 */
[----:B------:R-:W-:-:S07]  /*4f50*/  MOV R0, UR4 ;  /* 0x0000000400007c02 */ /* 0x000fce0008000f00 */
.L_x_55:
[----:B-----5:R5:W4:Y:S02]  /*4f60*/  SYNCS.PHASECHK.TRANS64.TRYWAIT P0, [R0+URZ+0x28], R3 ;  /* 0x00002803000075a7 */ /* 0x020b2400080011ff */
[----:B----4-:R-:W-:Y:S05]  /*4f70*/  @!P0 NANOSLEEP.SYNCS 0x989680 ;  /* 0x009896800000895d */ /* 0x010fea0003900000 */
[----:B------:R-:W4:Y:S02]  /*4f80*/  @!P0 SYNCS.PHASECHK.TRANS64 P0, [R0+URZ+0x28], R3 ;  /* 0x00002803000085a7 */ /* 0x000f2400080010ff */
[----:B----4-:R-:W-:Y:S05]  /*4f90*/  @!P0 BRA `(.L_x_55) ;  /* 0xfffffffc00f08947 */ /* 0x010fea000383ffff */
[----:B------:R-:W-:Y:S05]  /*4fa0*/  BRA `(.L_x_56) ;  /* 0xffffffc0008c7947 */ /* 0x000fea000383ffff */
.L_x_18:
[----:B------:R-:W-:Y:S02]  /*4fb0*/  MOV R0, UR67 ;  /* 0x0000004300007c02 */ /* 0x000fe40008000f00 */
[----:B------:R-:W-:-:S07]  /*4fc0*/  MOV R3, R2 ;  /* 0x0000000200037202 */ /* 0x000fce0000000f00 */
.L_x_57:
[----:B-1----:R1:W3:Y:S02]  /*4fd0*/  SYNCS.PHASECHK.TRANS64.TRYWAIT P0, [R0+URZ+0x60], R3 ;  /* 0x00006003000075a7 */ /* 0x0022e400080011ff */
[----:B---3--:R-:W-:Y:S05]  /*4fe0*/  @!P0 NANOSLEEP.SYNCS 0x989680 ;  /* 0x009896800000895d */ /* 0x008fea0003900000 */
[----:B------:R-:W3:Y:S02]  /*4ff0*/  @!P0 SYNCS.PHASECHK.TRANS64 P0, [R0+URZ+0x60], R3 ;  /* 0x00006003000085a7 */ /* 0x000ee400080010ff */
[----:B---3--:R-:W-:Y:S05]  /*5000*/  @!P0 BRA `(.L_x_57) ;  /* 0xfffffffc00f08947 */ /* 0x008fea000383ffff */
[----:B------:R-:W-:Y:S05]  /*5010*/  BRA `(.L_x_17) ;  /* 0xffffffc800007947 */ /* 0x000fea000383ffff */
.L_x_21:
[----:B------:R-:W-:Y:S02]  /*5020*/  MOV R2, UR33 ;  /* 0x0000002100027c02 */ /* 0x000fe40008000f00 */
[----:B------:R-:W-:Y:S02]  /*5030*/  MOV R3, UR33 ;  /* 0x0000002100037c02 */ /* 0x000fe40008000f00 */
[----:B------:R-:W-:Y:S07]  /*5040*/  MOV R0, UR32 ;  /* 0x0000002000007c02 */ /* 0x000fee0008000f00 */
.L_x_58:
[----:B-1----:R1:W3:Y:S02]  /*5050*/  SYNCS.PHASECHK.TRANS64.TRYWAIT P0, [R0+URZ], R3 ;  /* 0x00000003000075a7 */ /* 0x0022e400080011ff */
[----:B---3--:R-:W-:Y:S05]  /*5060*/  @!P0 NANOSLEEP.SYNCS 0x989680 ;  /* 0x009896800000895d */ /* 0x008fea0003900000 */
[----:B------:R-:W3:Y:S02]  /*5070*/  @!P0 SYNCS.PHASECHK.TRANS64 P0, [R0+URZ], R3 ;  /* 0x00000003000085a7 */ /* 0x000ee400080010ff */
[----:B---3--:R-:W-:Y:S05]  /*5080*/  @!P0 BRA `(.L_x_58) ;  /* 0xfffffffc00f08947 */ /* 0x008fea000383ffff */
[----:B------:R-:W-:Y:S05]  /*5090*/  BRA `(.L_x_20) ;  /* 0xffffffc800787947 */ /* 0x000fea000383ffff */
.L_x_38:
[----:B------:R-:W-:-:S07]  /*50a0*/  MOV R9, R8 ;  /* 0x0000000800097202 */ /* 0x000fce0000000f00 */
.L_x_59:
[----:B-1----:R1:W3:Y:S02]  /*50b0*/  SYNCS.PHASECHK.TRANS64.TRYWAIT P0, [R3+URZ], R9 ;  /* 0x00000009030075a7 */ /* 0x0022e400080011ff */
[----:B---3--:R-:W-:Y:S05]  /*50c0*/  @!P0 NANOSLEEP.SYNCS 0x989680 ;  /* 0x009896800000895d */ /* 0x008fea0003900000 */
[----:B------:R-:W3:Y:S02]  /*50d0*/  @!P0 SYNCS.PHASECHK.TRANS64 P0, [R3+URZ], R9 ;  /* 0x00000009030085a7 */ /* 0x000ee400080010ff */
[----:B---3--:R-:W-:Y:S05]  /*50e0*/  @!P0 BRA `(.L_x_59) ;  /* 0xfffffffc00f08947 */ /* 0x008fea000383ffff */
[----:B------:R-:W-:Y:S05]  /*50f0*/  BRA `(.L_x_37) ;  /* 0xffffffd000e47947 */ /* 0x000fea000383ffff */
.L_x_41:
[----:B------:R-:W-:-:S07]  /*5100*/  MOV R9, R8 ;  /* 0x0000000800097202 */ /* 0x000fce0000000f00 */
.L_x_60:
[----:B-1----:R1:W3:Y:S02]  /*5110*/  SYNCS.PHASECHK.TRANS64.TRYWAIT P0, [R3+URZ], R9 ;  /* 0x00000009030075a7 */ /* 0x0022e400080011ff */
[----:B---3--:R-:W-:Y:S05]  /*5120*/  @!P0 NANOSLEEP.SYNCS 0x989680 ;  /* 0x009896800000895d */ /* 0x008fea0003900000 */
[----:B------:R-:W3:Y:S02]  /*5130*/  @!P0 SYNCS.PHASECHK.TRANS64 P0, [R3+URZ], R9 ;  /* 0x00000009030085a7 */ /* 0x000ee400080010ff */
[----:B---3--:R-:W-:Y:S05]  /*5140*/  @!P0 BRA `(.L_x_60) ;  /* 0xfffffffc00f08947 */ /* 0x008fea000383ffff */
[----:B------:R-:W-:Y:S05]  /*5150*/  BRA `(.L_x_40) ;  /* 0xffffffd4004c7947 */ /* 0x000fea000383ffff */
.L_x_43:
[----:B------:R-:W-:Y:S02]  /*5160*/  MOV R0, UR8 ;  /* 0x0000000800007c02 */ /* 0x000fe40008000f00 */
[----:B------:R-:W-:-:S07]  /*5170*/  MOV R3, R2 ;  /* 0x0000000200037202 */ /* 0x000fce0000000f00 */
.L_x_61:
[----:B-1----:R1:W2:Y:S02]  /*5180*/  SYNCS.PHASECHK.TRANS64.TRYWAIT P0, [R0+URZ+0x50], R3 ;  /* 0x00005003000075a7 */ /* 0x0022a400080011ff */
[----:B--2---:R-:W-:Y:S05]  /*5190*/  @!P0 NANOSLEEP.SYNCS 0x989680 ;  /* 0x009896800000895d */ /* 0x004fea0003900000 */
[----:B------:R-:W2:Y:S02]  /*51a0*/  @!P0 SYNCS.PHASECHK.TRANS64 P0, [R0+URZ+0x50], R3 ;  /* 0x00005003000085a7 */ /* 0x000ea400080010ff */
[----:B--2---:R-:W-:Y:S05]  /*51b0*/  @!P0 BRA `(.L_x_61) ;  /* 0xfffffffc00f08947 */ /* 0x004fea000383ffff */
[----:B------:R-:W-:Y:S05]  /*51c0*/  BRA `(.L_x_62) ;  /* 0xffffffdc00007947 */ /* 0x000fea000383ffff */
.L_x_50:
[----:B------:R-:W-:-:S07]  /*51d0*/  MOV R0, UR11 ;  /* 0x0000000b00007c02 */ /* 0x000fce0008000f00 */
.L_x_63:
[----:B---3--:R3:W4:Y:S02]  /*51e0*/  SYNCS.PHASECHK.TRANS64.TRYWAIT P0, [R0+URZ+0x70], RZ ;  /* 0x000070ff000075a7 */ /* 0x00872400080011ff */
[----:B----4-:R-:W-:Y:S05]  /*51f0*/  @!P0 NANOSLEEP.SYNCS 0x989680 ;  /* 0x009896800000895d */ /* 0x010fea0003900000 */
[----:B------:R-:W4:Y:S02]  /*5200*/  @!P0 SYNCS.PHASECHK.TRANS64 P0, [R0+URZ+0x70], RZ ;  /* 0x000070ff000085a7 */ /* 0x000f2400080010ff */
[----:B----4-:R-:W-:Y:S05]  /*5210*/  @!P0 BRA `(.L_x_63) ;  /* 0xfffffffc00f08947 */ /* 0x010fea000383ffff */
[----:B------:R-:W-:Y:S05]  /*5220*/  BRA `(.L_x_64) ;  /* 0xfffffff800407947 */ /* 0x000fea000383ffff */
        .weak           $__internal_0_$__cuda_sm10x_tcgen05_guardrail_trap_col_being_dealloced_not_returned_by_alloc
        .type           $__internal_0_$__cuda_sm10x_tcgen05_guardrail_trap_col_being_dealloced_not_returned_by_alloc,@function
        .size           $__internal_0_$__cuda_sm10x_tcgen05_guardrail_trap_col_being_dealloced_not_returned_by_alloc,($__internal_1_$__cuda_sm10x_tcgen05_guardrail_trap_phase_invalid_during_alloc - $__internal_0_$__cuda_sm10x_tcgen05_guardrail_trap_col_being_dealloced_not_returned_by_alloc)
$__internal_0_$__cuda_sm10x_tcgen05_guardrail_trap_col_being_dealloced_not_returned_by_alloc:
[----:B------:R-:W-:Y:S05]  /*5230*/  BPT.TRAP 0x1 ;  /* 0x000000040000795c */ /* 0x000fea0000300000 */
[----:B------:R-:W-:-:S04]  /*5240*/  HFMA2 R3, -RZ, RZ, 0, 0 ;  /* 0x00000000ff037431 */ /* 0x000fc800000001ff */
[----:B------:R-:W-:Y:S05]  /*5250*/  RET.REL.NODEC R2 `(kernel_cutlass_kernel_cudnngemm_swigludense_blockscaled_gemm_persistent_swiglu_interleaved_quantSm100BlockScaledPersistentDenseGemmKernel_object_at__TiledMMA_ThrLayoutVMNK21111000_Permuta_0) ;  /* 0xffffffac02687950 */ /* 0x000fea0003c3ffff */
        .weak           $__internal_1_$__cuda_sm10x_tcgen05_guardrail_trap_phase_invalid_during_alloc
        .type           $__internal_1_$__cuda_sm10x_tcgen05_guardrail_trap_phase_invalid_during_alloc,@function
        .size           $__internal_1_$__cuda_sm10x_tcgen05_guardrail_trap_phase_invalid_during_alloc,($__internal_2_$__cuda_sm10x_tcgen05_guardrail_trap_unallocated_columns_being_dealloced - $__internal_1_$__cuda_sm10x_tcgen05_guardrail_trap_phase_invalid_during_alloc)
$__internal_1_$__cuda_sm10x_tcgen05_guardrail_trap_phase_invalid_during_alloc:
[----:B------:R-:W-:Y:S05]  /*5260*/  BPT.TRAP 0x1 ;  /* 0x000000040000795c */ /* 0x000fea0000300000 */
[----:B------:R-:W-:-:S04]  /*5270*/  MOV R3, 0x0 ;  /* 0x0000000000037802 */ /* 0x000fc80000000f00 */
[----:B------:R-:W-:Y:S05]  /*5280*/  RET.REL.NODEC R2 `(kernel_cutlass_kernel_cudnngemm_swigludense_blockscaled_gemm_persistent_swiglu_interleaved_quantSm100BlockScaledPersistentDenseGemmKernel_object_at__TiledMMA_ThrLayoutVMNK21111000_Permuta_0) ;  /* 0xffffffac025c7950 */ /* 0x000fea0003c3ffff */
        .weak           $__internal_2_$__cuda_sm10x_tcgen05_guardrail_trap_unallocated_columns_being_dealloced
        .type           $__internal_2_$__cuda_sm10x_tcgen05_guardrail_trap_unallocated_columns_being_dealloced,@function
        .size           $__internal_2_$__cuda_sm10x_tcgen05_guardrail_trap_unallocated_columns_being_dealloced,(.L_x_68 - $__internal_2_$__cuda_sm10x_tcgen05_guardrail_trap_unallocated_columns_being_dealloced)
$__internal_2_$__cuda_sm10x_tcgen05_guardrail_trap_unallocated_columns_being_dealloced:
[----:B------:R-:W-:Y:S05]  /*5290*/  BPT.TRAP 0x1 ;  /* 0x000000040000795c */ /* 0x000fea0000300000 */
[----:B------:R-:W-:-:S04]  /*52a0*/  HFMA2 R3, -RZ, RZ, 0, 0 ;  /* 0x00000000ff037431 */ /* 0x000fc800000001ff */
[----:B------:R-:W-:Y:S05]  /*52b0*/  RET.REL.NODEC R2 `(kernel_cutlass_kernel_cudnngemm_swigludense_blockscaled_gemm_persistent_swiglu_interleaved_quantSm100BlockScaledPersistentDenseGemmKernel_object_at__TiledMMA_ThrLayoutVMNK21111000_Permuta_0) ;  /* 0xffffffac02507950 */ /* 0x000fea0003c3ffff */
.L_x_65:
[----:B------:R-:W-:-:S00]  /*52c0*/  BRA `(.L_x_65) ;  /* 0xfffffffc00fc7947 */ /* 0x000fc0000383ffff */
[----:B------:R-:W-:-:S00]  /*52d0*/  NOP ;  /* 0x0000000000007918 */ /* 0x000fc00000000000 */
        /* <DEDUP_REMOVED lines=10> */
.L_x_68:


//--------------------- .nv.shared.kernel_cutlass_kernel_cudnngemm_swigludense_blockscaled_gemm_persistent_swiglu_interleaved_quantSm100BlockScaledPersistentDenseGemmKernel_object_at__TiledMMA_ThrLayoutVMNK21111000_Permuta_0 --------------------------
	.section	.nv.shared.kernel_cutlass_kernel_cudnngemm_swigludense_blockscaled_gemm_persistent_swiglu_interleaved_quantSm100BlockScaledPersistentDenseGemmKernel_object_at__TiledMMA_ThrLayoutVMNK21111000_Permuta_0,"aw",@nobits
	.sectionflags	@""
	.align	1024
	.zero		1024


//--------------------- .nv.shared.reserved.0     --------------------------
	.section	.nv.shared.reserved.0,"aw",@nobits
	.align	8
	.weak		__nv_reservedSMEM_offset_0_alias
	.size		__nv_reservedSMEM_offset_0_alias, 0, 64
	.other		__nv_reservedSMEM_offset_0_alias,@"STO_CUDA_RESERVED_SHARED STV_DEFAULT"
__nv_reservedSMEM_offset_0_alias:
	.zero		0
.nv.shared.reserved.0:
	.zero		64
	.weak		__nv_reservedSMEM_allocation_phase
	.type		__nv_reservedSMEM_allocation_phase,@object
	.size		__nv_reservedSMEM_allocation_phase,(.L_0 - __nv_reservedSMEM_allocation_phase)
__nv_reservedSMEM_allocation_phase:
	.zero		1
.L_0:
	.zero		7
	.weak		__nv_reservedSMEM_devtool_atexit_pc
	.type		__nv_reservedSMEM_devtool_atexit_pc,@object
	.size		__nv_reservedSMEM_devtool_atexit_pc,(__nv_reservedSMEM_allocation_mask - __nv_reservedSMEM_devtool_atexit_pc)
__nv_reservedSMEM_devtool_atexit_pc:
	.zero		8
	.weak		__nv_reservedSMEM_allocation_mask
	.type		__nv_reservedSMEM_allocation_mask,@object
	.size		__nv_reservedSMEM_allocation_mask,(.L_2 - __nv_reservedSMEM_allocation_mask)
__nv_reservedSMEM_allocation_mask:
	.zero		4
.L_2:
	.zero		4
	.weak		__nv_reservedSMEM_tmem_allocation_pipeline_mbarrier
	.type		__nv_reservedSMEM_tmem_allocation_pipeline_mbarrier,@object
	.size		__nv_reservedSMEM_tmem_allocation_pipeline_mbarrier,(__nv_reservedSMEM_tmem_allocation_pipeline_mbarrier_parity - __nv_reservedSMEM_tmem_allocation_pipeline_mbarrier)
__nv_reservedSMEM_tmem_allocation_pipeline_mbarrier:
	.zero		8
	.weak		__nv_reservedSMEM_tmem_allocation_pipeline_mbarrier_parity
	.type		__nv_reservedSMEM_tmem_allocation_pipeline_mbarrier_parity,@object
	.size		__nv_reservedSMEM_tmem_allocation_pipeline_mbarrier_parity,(.L_4 - __nv_reservedSMEM_tmem_allocation_pipeline_mbarrier_parity)
__nv_reservedSMEM_tmem_allocation_pipeline_mbarrier_parity:
	.zero		4
.L_4:


//--------------------- .nv.constant0.kernel_cutlass_kernel_cudnngemm_swigludense_blockscaled_gemm_persistent_swiglu_interleaved_quantSm100BlockScaledPersistentDenseGemmKernel_object_at__TiledMMA_ThrLayoutVMNK21111000_Permuta_0 --------------------------
	.section	.nv.constant0.kernel_cutlass_kernel_cudnngemm_swigludense_blockscaled_gemm_persistent_swiglu_interleaved_quantSm100BlockScaledPersistentDenseGemmKernel_object_at__TiledMMA_ThrLayoutVMNK21111000_Permuta_0,"a",@progbits
	.sectionflags	@""
	.align	4
.nv.constant0.kernel_cutlass_kernel_cudnngemm_swigludense_blockscaled_gemm_persistent_swiglu_interleaved_quantSm100BlockScaledPersistentDenseGemmKernel_object_at__TiledMMA_ThrLayoutVMNK21111000_Permuta_0:
	.zero		1768


//--------------------- SYMBOLS --------------------------

	.type		.nv.reservedSmem.offset0,@object
	.size		.nv.reservedSmem.offset0,0x4
	.type		.nv.reservedSmem.cap,@object
	.size		.nv.reservedSmem.cap,0x4
